// auto-generated by cutlass_sweep.gemm — config: {"arch": "sm_90", "cluster_m": 1, "cluster_n": 1, "dtype": "tf32", "dtype_b": "tf32", "layout": "nt", "stages": 0, "tile_k": 32, "tile_m": 128, "tile_n": 64}
#include "cutlass/cutlass.h"
#include "cutlass/gemm/collective/collective_builder.hpp"
#include "cutlass/gemm/device/gemm_universal_adapter.h"
#include "cutlass/gemm/kernel/gemm_universal.hpp"
#include "cutlass/epilogue/collective/collective_builder.hpp"

using ElemA = cutlass::tfloat32_t;
using ElemB = cutlass::tfloat32_t;
using ElemCD = cutlass::tfloat32_t;
using Acc  = float;
using TileShape    = cute::Shape<cute::_128, cute::_64, cute::_32>;
using ClusterShape = cute::Shape<cute::_1, cute::_1, cute::_1>;

using CollectiveEpilogue = typename cutlass::epilogue::collective::CollectiveBuilder<
    cutlass::arch::Sm90, cutlass::arch::OpClassTensorOp,
    TileShape, ClusterShape,
    cutlass::epilogue::collective::EpilogueTileAuto,
    Acc, Acc,
    ElemCD, cutlass::layout::RowMajor, 128 / cutlass::sizeof_bits<ElemCD>::value,
    ElemCD, cutlass::layout::RowMajor, 128 / cutlass::sizeof_bits<ElemCD>::value,
    cutlass::epilogue::collective::EpilogueScheduleAuto
  >::CollectiveOp;

using CollectiveMainloop = typename cutlass::gemm::collective::CollectiveBuilder<
    cutlass::arch::Sm90, cutlass::arch::OpClassTensorOp,
    ElemA, cutlass::layout::RowMajor, 128 / cutlass::sizeof_bits<ElemA>::value,
    ElemB, cutlass::layout::ColumnMajor, 128 / cutlass::sizeof_bits<ElemB>::value,
    Acc,
    TileShape, ClusterShape,
    cutlass::gemm::collective::StageCountAutoCarveout<static_cast<int>(sizeof(typename CollectiveEpilogue::SharedStorage))>,
    cutlass::gemm::collective::KernelScheduleAuto
  >::CollectiveOp;

using GemmKernel = cutlass::gemm::kernel::GemmUniversal<
    cute::Shape<int,int,int,int>,
    CollectiveMainloop,
    CollectiveEpilogue
>;
using Gemm = cutlass::gemm::device::GemmUniversalAdapter<GemmKernel>;

// Force the device kernel symbol into the cubin without needing a host main.
auto* _anchor = &cutlass::device_kernel<GemmKernel>;


// ===== COMPILED SASS (sm_90a) =====

	.target	sm_90a

	.elftype	@"ET_EXEC"


//--------------------- .note.nv.tkinfo           --------------------------
	.section	.note.nv.tkinfo,"",@"SHT_NOTE"
	.sectionflags	@"SHF_NOTE_NV_TKINFO"
	.tkinfo
        /*0018*/ 	.word	0x00000002
        /*0030*/ 	.string	""
        /*0030*/ 	.string	"ptxas"
        /*0030*/ 	.string	"Cuda compilation tools, release 13.0, V13.0.88"
        /*0030*/ 	.string	"Build cuda_13.0.r13.0/compiler.36424714_0"
        /*0030*/ 	.string	"-arch sm_90a -m 64 "



//--------------------- .note.nv.cuinfo           --------------------------
	.section	.note.nv.cuinfo,"",@"SHT_NOTE"
	.sectionflags	@"SHF_NOTE_NV_CUINFO"
        /*0018*/ 	.short	0x0002
        /*001a*/ 	.short	0x005a
        /*001c*/ 	.short	0x0082
	.zero		2


//--------------------- .nv.info                  --------------------------
	.section	.nv.info,"",@"SHT_CUDA_INFO"
	.align	4


	//----- nvinfo : EIATTR_REGCOUNT
	.align		4
        /*0000*/ 	.byte	0x04, 0x2f
        /*0002*/ 	.short	(.L_15 - .L_14)
	.align		4
.L_14:
        /*0004*/ 	.word	index@(_ZN7cutlass13device_kernelINS_4gemm6kernel13GemmUniversalIN4cute5tupleIJiiiiEEENS1_10collective13CollectiveMmaINS1_34MainloopSm90TmaGmmaWarpSpecializedILi9ENS5_IJNS4_1CILi1EEESB_SB_EEENS1_35KernelTmaWarpSpecializedCooperativeEEENS5_IJNSA_ILi128EEENSA_ILi64EEENSA_ILi32EEEEEENS_10tfloat32_tENS5_IJlSB_lEEESJ_SK_NS4_8TiledMMAINS4_8MMA_AtomIJNS4_4SM904GMMA29MMA_64x64x8_F32TF32TF32_SS_TNILNSO_7ScaleInE1ELSQ_1EEEEEENS4_6LayoutINS5_IJNSA_ILi2EEESB_SB_EEENS5_IJSB_NSA_ILi0EEESW_EEEEENS5_IJNS4_10UnderscoreESZ_SZ_EEEEENS4_13SM90_TMA_LOADENS4_14ComposedLayoutINS4_7SwizzleILi3ELi4ELi3EEENS4_18smem_ptr_flag_bitsILi32EEENST_INS5_IJNSA_ILi8EEESH_EEENS5_IJSH_SB_EEEEEEEvNS4_8identityES12_S1C_vS1D_EENS_8epilogue10collective6detail29Sm90TmaWarpSpecializedAdapterINS1G_15DefaultEpilogueISJ_SK_SK_NS1F_6thread17LinearCombinationISJ_Li1EffLNS1K_9ScaleType4KindE0ELNS_15FloatRoundStyleE2ESJ_EENS1_15EpilogueDefaultEEEEEvvEEEEvNT_6ParamsE)
        /*0008*/ 	.word	0x000000a8


	//----- nvinfo : EIATTR_FRAME_SIZE
	.align		4
.L_15:
        /*000c*/ 	.byte	0x04, 0x11
        /*000e*/ 	.short	(.L_17 - .L_16)
	.align		4
.L_16:
        /*0010*/ 	.word	index@(_ZN7cutlass13device_kernelINS_4gemm6kernel13GemmUniversalIN4cute5tupleIJiiiiEEENS1_10collective13CollectiveMmaINS1_34MainloopSm90TmaGmmaWarpSpecializedILi9ENS5_IJNS4_1CILi1EEESB_SB_EEENS1_35KernelTmaWarpSpecializedCooperativeEEENS5_IJNSA_ILi128EEENSA_ILi64EEENSA_ILi32EEEEEENS_10tfloat32_tENS5_IJlSB_lEEESJ_SK_NS4_8TiledMMAINS4_8MMA_AtomIJNS4_4SM904GMMA29MMA_64x64x8_F32TF32TF32_SS_TNILNSO_7ScaleInE1ELSQ_1EEEEEENS4_6LayoutINS5_IJNSA_ILi2EEESB_SB_EEENS5_IJSB_NSA_ILi0EEESW_EEEEENS5_IJNS4_10UnderscoreESZ_SZ_EEEEENS4_13SM90_TMA_LOADENS4_14ComposedLayoutINS4_7SwizzleILi3ELi4ELi3EEENS4_18smem_ptr_flag_bitsILi32EEENST_INS5_IJNSA_ILi8EEESH_EEENS5_IJSH_SB_EEEEEEEvNS4_8identityES12_S1C_vS1D_EENS_8epilogue10collective6detail29Sm90TmaWarpSpecializedAdapterINS1G_15DefaultEpilogueISJ_SK_SK_NS1F_6thread17LinearCombinationISJ_Li1EffLNS1K_9ScaleType4KindE0ELNS_15FloatRoundStyleE2ESJ_EENS1_15EpilogueDefaultEEEEEvvEEEEvNT_6ParamsE)
        /*0014*/ 	.word	0x00000000


	//----- nvinfo : EIATTR_MIN_STACK_SIZE
	.align		4
.L_17:
        /*0018*/ 	.byte	0x04, 0x12
        /*001a*/ 	.short	(.L_19 - .L_18)
	.align		4
.L_18:
        /*001c*/ 	.word	index@(_ZN7cutlass13device_kernelINS_4gemm6kernel13GemmUniversalIN4cute5tupleIJiiiiEEENS1_10collective13CollectiveMmaINS1_34MainloopSm90TmaGmmaWarpSpecializedILi9ENS5_IJNS4_1CILi1EEESB_SB_EEENS1_35KernelTmaWarpSpecializedCooperativeEEENS5_IJNSA_ILi128EEENSA_ILi64EEENSA_ILi32EEEEEENS_10tfloat32_tENS5_IJlSB_lEEESJ_SK_NS4_8TiledMMAINS4_8MMA_AtomIJNS4_4SM904GMMA29MMA_64x64x8_F32TF32TF32_SS_TNILNSO_7ScaleInE1ELSQ_1EEEEEENS4_6LayoutINS5_IJNSA_ILi2EEESB_SB_EEENS5_IJSB_NSA_ILi0EEESW_EEEEENS5_IJNS4_10UnderscoreESZ_SZ_EEEEENS4_13SM90_TMA_LOADENS4_14ComposedLayoutINS4_7SwizzleILi3ELi4ELi3EEENS4_18smem_ptr_flag_bitsILi32EEENST_INS5_IJNSA_ILi8EEESH_EEENS5_IJSH_SB_EEEEEEEvNS4_8identityES12_S1C_vS1D_EENS_8epilogue10collective6detail29Sm90TmaWarpSpecializedAdapterINS1G_15DefaultEpilogueISJ_SK_SK_NS1F_6thread17LinearCombinationISJ_Li1EffLNS1K_9ScaleType4KindE0ELNS_15FloatRoundStyleE2ESJ_EENS1_15EpilogueDefaultEEEEEvvEEEEvNT_6ParamsE)
        /*0020*/ 	.word	0x00000000
.L_19:


//--------------------- .nv.compat                --------------------------
	.section	.nv.compat,"",@"SHT_CUDA_COMPAT_INFO"
	.align	4
        /*0000*/ 	.byte	0x02, 0x09, 0x01, 0x00, 0x02, 0x02, 0x04, 0x00, 0x02, 0x05, 0x05, 0x00, 0x03, 0x07, 0x01, 0x01
        /*0010*/ 	.byte	0x02, 0x03, 0x01, 0x00, 0x02, 0x06, 0x01, 0x00, 0x04, 0x0b, 0x08, 0x00, 0x00, 0x00, 0x00, 0x00
        /*0020*/ 	.byte	0x00, 0x00, 0x00, 0x00


//--------------------- .nv.info._ZN7cutlass13device_kernelINS_4gemm6kernel13GemmUniversalIN4cute5tupleIJiiiiEEENS1_10collective13CollectiveMmaINS1_34MainloopSm90TmaGmmaWarpSpecializedILi9ENS5_IJNS4_1CILi1EEESB_SB_EEENS1_35KernelTmaWarpSpecializedCooperativeEEENS5_IJNSA_ILi128EEENSA_ILi64EEENSA_ILi32EEEEEENS_10tfloat32_tENS5_IJlSB_lEEESJ_SK_NS4_8TiledMMAINS4_8MMA_AtomIJNS4_4SM904GMMA29MMA_64x64x8_F32TF32TF32_SS_TNILNSO_7ScaleInE1ELSQ_1EEEEEENS4_6LayoutINS5_IJNSA_ILi2EEESB_SB_EEENS5_IJSB_NSA_ILi0EEESW_EEEEENS5_IJNS4_10UnderscoreESZ_SZ_EEEEENS4_13SM90_TMA_LOADENS4_14ComposedLayoutINS4_7SwizzleILi3ELi4ELi3EEENS4_18smem_ptr_flag_bitsILi32EEENST_INS5_IJNSA_ILi8EEESH_EEENS5_IJSH_SB_EEEEEEEvNS4_8identityES12_S1C_vS1D_EENS_8epilogue10collective6detail29Sm90TmaWarpSpecializedAdapterINS1G_15DefaultEpilogueISJ_SK_SK_NS1F_6thread17LinearCombinationISJ_Li1EffLNS1K_9ScaleType4KindE0ELNS_15FloatRoundStyleE2ESJ_EENS1_15EpilogueDefaultEEEEEvvEEEEvNT_6ParamsE --------------------------
	.section	.nv.info._ZN7cutlass13device_kernelINS_4gemm6kernel13GemmUniversalIN4cute5tupleIJiiiiEEENS1_10collective13CollectiveMmaINS1_34MainloopSm90TmaGmmaWarpSpecializedILi9ENS5_IJNS4_1CILi1EEESB_SB_EEENS1_35KernelTmaWarpSpecializedCooperativeEEENS5_IJNSA_ILi128EEENSA_ILi64EEENSA_ILi32EEEEEENS_10tfloat32_tENS5_IJlSB_lEEESJ_SK_NS4_8TiledMMAINS4_8MMA_AtomIJNS4_4SM904GMMA29MMA_64x64x8_F32TF32TF32_SS_TNILNSO_7ScaleInE1ELSQ_1EEEEEENS4_6LayoutINS5_IJNSA_ILi2EEESB_SB_EEENS5_IJSB_NSA_ILi0EEESW_EEEEENS5_IJNS4_10UnderscoreESZ_SZ_EEEEENS4_13SM90_TMA_LOADENS4_14ComposedLayoutINS4_7SwizzleILi3ELi4ELi3EEENS4_18smem_ptr_flag_bitsILi32EEENST_INS5_IJNSA_ILi8EEESH_EEENS5_IJSH_SB_EEEEEEEvNS4_8identityES12_S1C_vS1D_EENS_8epilogue10collective6detail29Sm90TmaWarpSpecializedAdapterINS1G_15DefaultEpilogueISJ_SK_SK_NS1F_6thread17LinearCombinationISJ_Li1EffLNS1K_9ScaleType4KindE0ELNS_15FloatRoundStyleE2ESJ_EENS1_15EpilogueDefaultEEEEEvvEEEEvNT_6ParamsE,"",@"SHT_CUDA_INFO"
	.sectionflags	@""
	.align	4


	//----- nvinfo : EIATTR_CUDA_API_VERSION
	.align		4
        /*0000*/ 	.byte	0x04, 0x37
        /*0002*/ 	.short	(.L_21 - .L_20)
.L_20:
        /*0004*/ 	.word	0x00000082


	//----- nvinfo : EIATTR_KPARAM_INFO
	.align		4
.L_21:
        /*0008*/ 	.byte	0x04, 0x17
        /*000a*/ 	.short	(.L_23 - .L_22)
.L_22:
        /*000c*/ 	.word	0x00000000
        /*0010*/ 	.short	0x0000
        /*0012*/ 	.short	0x0070
        /*0014*/ 	.byte	0x00, 0xf0, 0x01, 0x10


	//----- nvinfo : EIATTR_SPARSE_MMA_MASK
	.align		4
.L_23:
        /*0018*/ 	.byte	0x03, 0x50
        /*001a*/ 	.short	0x0000


	//----- nvinfo : EIATTR_MAXREG_COUNT
	.align		4
        /*001c*/ 	.byte	0x03, 0x1b
        /*001e*/ 	.short	0x00a8


	//----- nvinfo : EIATTR_NUM_BARRIERS
	.align		4
        /*0020*/ 	.byte	0x02, 0x4c
        /*0022*/ 	.byte	0x01
	.zero		1


	//----- nvinfo : EIATTR_EXTERNS
	.align		4
        /*0024*/ 	.byte	0x04, 0x0f
        /*0026*/ 	.short	(.L_25 - .L_24)


	//   ....[0]....
	.align		4
.L_24:
        /*0028*/ 	.word	index@(__assertfail)


	//----- nvinfo : EIATTR_MERCURY_ISA_VERSION
	.align		4
.L_25:
        /*002c*/ 	.byte	0x03, 0x5f
        /*002e*/ 	.short	0x0101


	//----- nvinfo : EIATTR_INT_WARP_WIDE_INSTR_OFFSETS
	.align		4
        /*0030*/ 	.byte	0x04, 0x31
        /*0032*/ 	.short	(.L_27 - .L_26)


	//   ....[0]....
.L_26:
        /*0034*/ 	.word	0x00000480


	//   ....[1]....
        /*0038*/ 	.word	0x000004b0


	//   ....[2]....
        /*003c*/ 	.word	0x00000590


	//----- nvinfo : EIATTR_COOP_GROUP_MASK_REGIDS
	.align		4
.L_27:
        /*0040*/ 	.byte	0x04, 0x29
        /*0042*/ 	.short	(.L_29 - .L_28)


	//   ....[0]....
.L_28:
        /*0044*/ 	.word	0xffffffff


	//   ....[1]....
        /*0048*/ 	.word	0xffffffff


	//   ....[2]....
        /*004c*/ 	.word	0xffffffff


	//   ....[3]....
        /*0050*/ 	.word	0xffffffff


	//   ....[4]....
        /*0054*/ 	.word	0xffffffff


	//----- nvinfo : EIATTR_COOP_GROUP_INSTR_OFFSETS
	.align		4
.L_29:
        /*0058*/ 	.byte	0x04, 0x28
        /*005a*/ 	.short	(.L_31 - .L_30)


	//   ....[0]....
.L_30:
        /*005c*/ 	.word	0x00000060


	//   ....[1]....
        /*0060*/ 	.word	0x00000070


	//   ....[2]....
        /*0064*/ 	.word	0x00000130


	//   ....[3]....
        /*0068*/ 	.word	0x00000390


	//   ....[4]....
        /*006c*/ 	.word	0x00001040


	//----- nvinfo : EIATTR_REG_RECONFIG
	.align		4
.L_31:
        /*0070*/ 	.byte	0x01, 0x54
	.zero		2


	//----- nvinfo : EIATTR_SYSCALL_OFFSETS
	.align		4
        /*0074*/ 	.byte	0x04, 0x46
        /*0076*/ 	.short	(.L_33 - .L_32)


	//   ....[0]....
.L_32:
        /*0078*/ 	.word	0x00001200


	//----- nvinfo : EIATTR_MBARRIER_INSTR_OFFSETS
	.align		4
.L_33:
        /*007c*/ 	.byte	0x04, 0x39
        /*007e*/ 	.short	(.L_35 - .L_34)


	//   ....[0]....
.L_34:
        /*0080*/ 	.word	0x00000250
        /*0084*/ 	.word	0x000000ff
        /*0088*/ 	.word	0x00000000
        /*008c*/ 	.short	0x0100
        /*008e*/ 	.byte	0x08
	.zero		1


	//   ....[1]....
        /*0090*/ 	.word	0x00000260
        /*0094*/ 	.word	0x000000ff
        /*0098*/ 	.word	0x00000048
        /*009c*/ 	.short	0x0100
        /*009e*/ 	.byte	0x08
	.zero		1


	//   ....[2]....
        /*00a0*/ 	.word	0x00000270
        /*00a4*/ 	.word	0x000000ff
        /*00a8*/ 	.word	0x00000008
        /*00ac*/ 	.short	0x0100
        /*00ae*/ 	.byte	0x08
	.zero		1


	//   ....[3]....
        /*00b0*/ 	.word	0x00000280
        /*00b4*/ 	.word	0x000000ff
        /*00b8*/ 	.word	0x00000050
        /*00bc*/ 	.short	0x0100
        /*00be*/ 	.byte	0x08
	.zero		1


	//   ....[4]....
        /*00c0*/ 	.word	0x00000290
        /*00c4*/ 	.word	0x000000ff
        /*00c8*/ 	.word	0x00000010
        /*00cc*/ 	.short	0x0100
        /*00ce*/ 	.byte	0x08
	.zero		1


	//   ....[5]....
        /*00d0*/ 	.word	0x000002a0
        /*00d4*/ 	.word	0x000000ff
        /*00d8*/ 	.word	0x00000058
        /*00dc*/ 	.short	0x0100
        /*00de*/ 	.byte	0x08
	.zero		1


	//   ....[6]....
        /*00e0*/ 	.word	0x000002b0
        /*00e4*/ 	.word	0x000000ff
        /*00e8*/ 	.word	0x00000018
        /*00ec*/ 	.short	0x0100
        /*00ee*/ 	.byte	0x08
	.zero		1


	//   ....[7]....
        /*00f0*/ 	.word	0x000002c0
        /*00f4*/ 	.word	0x000000ff
        /*00f8*/ 	.word	0x00000060
        /*00fc*/ 	.short	0x0100
        /*00fe*/ 	.byte	0x08
	.zero		1


	//   ....[8]....
        /*0100*/ 	.word	0x000002d0
        /*0104*/ 	.word	0x000000ff
        /*0108*/ 	.word	0x00000020
        /*010c*/ 	.short	0x0100
        /*010e*/ 	.byte	0x08
	.zero		1


	//   ....[9]....
        /*0110*/ 	.word	0x000002e0
        /*0114*/ 	.word	0x000000ff
        /*0118*/ 	.word	0x00000068
        /*011c*/ 	.short	0x0100
        /*011e*/ 	.byte	0x08
	.zero		1


	//   ....[10]....
        /*0120*/ 	.word	0x000002f0
        /*0124*/ 	.word	0x000000ff
        /*0128*/ 	.word	0x00000028
        /*012c*/ 	.short	0x0100
        /*012e*/ 	.byte	0x08
	.zero		1


	//   ....[11]....
        /*0130*/ 	.word	0x00000300
        /*0134*/ 	.word	0x000000ff
        /*0138*/ 	.word	0x00000070
        /*013c*/ 	.short	0x0100
        /*013e*/ 	.byte	0x08
	.zero		1


	//   ....[12]....
        /*0140*/ 	.word	0x00000310
        /*0144*/ 	.word	0x000000ff
        /*0148*/ 	.word	0x00000030
        /*014c*/ 	.short	0x0100
        /*014e*/ 	.byte	0x08
	.zero		1


	//   ....[13]....
        /*0150*/ 	.word	0x00000320
        /*0154*/ 	.word	0x000000ff
        /*0158*/ 	.word	0x00000078
        /*015c*/ 	.short	0x0100
        /*015e*/ 	.byte	0x08
	.zero		1


	//   ....[14]....
        /*0160*/ 	.word	0x00000330
        /*0164*/ 	.word	0x000000ff
        /*0168*/ 	.word	0x00000038
        /*016c*/ 	.short	0x0100
        /*016e*/ 	.byte	0x08
	.zero		1


	//   ....[15]....
        /*0170*/ 	.word	0x00000340
        /*0174*/ 	.word	0x000000ff
        /*0178*/ 	.word	0x00000080
        /*017c*/ 	.short	0x0100
        /*017e*/ 	.byte	0x08
	.zero		1


	//   ....[16]....
        /*0180*/ 	.word	0x00000350
        /*0184*/ 	.word	0x000000ff
        /*0188*/ 	.word	0x00000040
        /*018c*/ 	.short	0x0100
        /*018e*/ 	.byte	0x08
	.zero		1


	//   ....[17]....
        /*0190*/ 	.word	0x00000360
        /*0194*/ 	.word	0x000000ff
        /*0198*/ 	.word	0x00000088
        /*019c*/ 	.short	0x0100
        /*019e*/ 	.byte	0x08
	.zero		1


	//   ....[18]....
        /*01a0*/ 	.word	0x00000600
        /*01a4*/ 	.word	0x000000ff
        /*01a8*/ 	.word	0x000000a0
        /*01ac*/ 	.short	0x0100
        /*01ae*/ 	.byte	0x06
	.zero		1


	//   ....[19]....
        /*01b0*/ 	.word	0x00000660
        /*01b4*/ 	.word	0x000000ff
        /*01b8*/ 	.word	0x000000a8
        /*01bc*/ 	.short	0x0100
        /*01be*/ 	.byte	0x06
	.zero		1


	//   ....[20]....
        /*01c0*/ 	.word	0x00001280
        /*01c4*/ 	.word	0x00000003
        /*01c8*/ 	.word	0x00000000
        /*01cc*/ 	.short	0x010a
        /*01ce*/ 	.byte	0x3f
	.zero		1


	//   ....[21]....
        /*01d0*/ 	.word	0x000012c0
        /*01d4*/ 	.word	0x00000003
        /*01d8*/ 	.word	0x00000000
        /*01dc*/ 	.short	0x010a
        /*01de*/ 	.byte	0x3f
	.zero		1


	//   ....[22]....
        /*01e0*/ 	.word	0x00001660
        /*01e4*/ 	.word	0x000000ff
        /*01e8*/ 	.word	0x00000000
        /*01ec*/ 	.short	0x010a
        /*01ee*/ 	.byte	0x08
	.zero		1


	//   ....[23]....
        /*01f0*/ 	.word	0x000016a0
        /*01f4*/ 	.word	0x000000ff
        /*01f8*/ 	.word	0x00000000
        /*01fc*/ 	.short	0x010a
        /*01fe*/ 	.byte	0x08
	.zero		1


	//   ....[24]....
        /*0200*/ 	.word	0x00001900
        /*0204*/ 	.word	0x000000ff
        /*0208*/ 	.word	0x00000000
        /*020c*/ 	.short	0x0101
        /*020e*/ 	.byte	0x08
	.zero		1


	//   ....[25]....
        /*0210*/ 	.word	0x00001b00
        /*0214*/ 	.word	0x000000ff
        /*0218*/ 	.word	0x00000000
        /*021c*/ 	.short	0x0101
        /*021e*/ 	.byte	0x06
	.zero		1


	//   ....[26]....
        /*0220*/ 	.word	0x00005060
        /*0224*/ 	.word	0x0000000e
        /*0228*/ 	.word	0x00000048
        /*022c*/ 	.short	0x010a
        /*022e*/ 	.byte	0x3f
	.zero		1


	//   ....[27]....
        /*0230*/ 	.word	0x000053e0
        /*0234*/ 	.word	0x00000006
        /*0238*/ 	.word	0x000000a8
        /*023c*/ 	.short	0x0101
        /*023e*/ 	.byte	0x3f
	.zero		1


	//   ....[28]....
        /*0240*/ 	.word	0x00005b10
        /*0244*/ 	.word	0x00000007
        /*0248*/ 	.word	0x00000000
        /*024c*/ 	.short	0x010a
        /*024e*/ 	.byte	0x3f
	.zero		1


	//   ....[29]....
        /*0250*/ 	.word	0x00005b90
        /*0254*/ 	.word	0x00000009
        /*0258*/ 	.word	0x00000000
        /*025c*/ 	.short	0x010a
        /*025e*/ 	.byte	0x3f
	.zero		1


	//   ....[30]....
        /*0260*/ 	.word	0x00005c20
        /*0264*/ 	.word	0x00000006
        /*0268*/ 	.word	0x00000000
        /*026c*/ 	.short	0x010a
        /*026e*/ 	.byte	0x3f
	.zero		1


	//   ....[31]....
        /*0270*/ 	.word	0x00005cb0
        /*0274*/ 	.word	0x00000009
        /*0278*/ 	.word	0x00000000
        /*027c*/ 	.short	0x010a
        /*027e*/ 	.byte	0x3f
	.zero		1


	//   ....[32]....
        /*0280*/ 	.word	0x00005d40
        /*0284*/ 	.word	0x00000006
        /*0288*/ 	.word	0x00000000
        /*028c*/ 	.short	0x010a
        /*028e*/ 	.byte	0x3f
	.zero		1


	//   ....[33]....
        /*0290*/ 	.word	0x00005dd0
        /*0294*/ 	.word	0x00000009
        /*0298*/ 	.word	0x00000000
        /*029c*/ 	.short	0x010a
        /*029e*/ 	.byte	0x3f
	.zero		1


	//   ....[34]....
        /*02a0*/ 	.word	0x00005e60
        /*02a4*/ 	.word	0x00000006
        /*02a8*/ 	.word	0x00000000
        /*02ac*/ 	.short	0x010a
        /*02ae*/ 	.byte	0x3f
	.zero		1


	//   ....[35]....
        /*02b0*/ 	.word	0x00005ef0
        /*02b4*/ 	.word	0x00000009
        /*02b8*/ 	.word	0x00000000
        /*02bc*/ 	.short	0x010a
        /*02be*/ 	.byte	0x3f
	.zero		1


	//   ....[36]....
        /*02c0*/ 	.word	0x00005f80
        /*02c4*/ 	.word	0x00000003
        /*02c8*/ 	.word	0x00000000
        /*02cc*/ 	.short	0x010a
        /*02ce*/ 	.byte	0x3f
	.zero		1


	//   ....[37]....
        /*02d0*/ 	.word	0x00005fe0
        /*02d4*/ 	.word	0x00000003
        /*02d8*/ 	.word	0x00000000
        /*02dc*/ 	.short	0x010a
        /*02de*/ 	.byte	0x3f
	.zero		1


	//   ....[38]....
        /*02e0*/ 	.word	0x00006040
        /*02e4*/ 	.word	0x00000004
        /*02e8*/ 	.word	0x00000000
        /*02ec*/ 	.short	0x010a
        /*02ee*/ 	.byte	0x3f
	.zero		1


	//   ....[39]....
        /*02f0*/ 	.word	0x00006110
        /*02f4*/ 	.word	0x0000000e
        /*02f8*/ 	.word	0x00000048
        /*02fc*/ 	.short	0x010a
        /*02fe*/ 	.byte	0x3f
	.zero		1


	//   ....[40]....
        /*0300*/ 	.word	0x000061e0
        /*0304*/ 	.word	0x00000007
        /*0308*/ 	.word	0x00000000
        /*030c*/ 	.short	0x010a
        /*030e*/ 	.byte	0x3f
	.zero		1


	//   ....[41]....
        /*0310*/ 	.word	0x00006230
        /*0314*/ 	.word	0x00000009
        /*0318*/ 	.word	0x00000000
        /*031c*/ 	.short	0x010a
        /*031e*/ 	.byte	0x3f
	.zero		1


	//   ....[42]....
        /*0320*/ 	.word	0x00006280
        /*0324*/ 	.word	0x00000006
        /*0328*/ 	.word	0x00000000
        /*032c*/ 	.short	0x010a
        /*032e*/ 	.byte	0x3f
	.zero		1


	//   ....[43]....
        /*0330*/ 	.word	0x000062d0
        /*0334*/ 	.word	0x00000009
        /*0338*/ 	.word	0x00000000
        /*033c*/ 	.short	0x010a
        /*033e*/ 	.byte	0x3f
	.zero		1


	//   ....[44]....
        /*0340*/ 	.word	0x00006320
        /*0344*/ 	.word	0x00000006
        /*0348*/ 	.word	0x00000000
        /*034c*/ 	.short	0x010a
        /*034e*/ 	.byte	0x3f
	.zero		1


	//   ....[45]....
        /*0350*/ 	.word	0x00006370
        /*0354*/ 	.word	0x00000009
        /*0358*/ 	.word	0x00000000
        /*035c*/ 	.short	0x010a
        /*035e*/ 	.byte	0x3f
	.zero		1


	//   ....[46]....
        /*0360*/ 	.word	0x000063c0
        /*0364*/ 	.word	0x00000006
        /*0368*/ 	.word	0x00000000
        /*036c*/ 	.short	0x010a
        /*036e*/ 	.byte	0x3f
	.zero		1


	//   ....[47]....
        /*0370*/ 	.word	0x00006410
        /*0374*/ 	.word	0x00000009
        /*0378*/ 	.word	0x00000000
        /*037c*/ 	.short	0x010a
        /*037e*/ 	.byte	0x3f
	.zero		1


	//----- nvinfo : EIATTR_NUM_MBARRIERS
	.align		4
.L_35:
        /*0380*/ 	.byte	0x03, 0x38
        /*0382*/ 	.short	0x0014


	//----- nvinfo : EIATTR_EXIT_INSTR_OFFSETS
	.align		4
        /*0384*/ 	.byte	0x04, 0x1c
        /*0386*/ 	.short	(.L_37 - .L_36)


	//   ....[0]....
.L_36:
        /*0388*/ 	.word	0x000006b0


	//   ....[1]....
        /*038c*/ 	.word	0x00000f70


	//   ....[2]....
        /*0390*/ 	.word	0x000046d0


	//   ....[3]....
        /*0394*/ 	.word	0x00004d00


	//   ....[4]....
        /*0398*/ 	.word	0x00005fd0


	//----- nvinfo : EIATTR_MAX_THREADS
	.align		4
.L_37:
        /*039c*/ 	.byte	0x04, 0x05
        /*039e*/ 	.short	(.L_39 - .L_38)
.L_38:
        /*03a0*/ 	.word	0x00000180
        /*03a4*/ 	.word	0x00000001
        /*03a8*/ 	.word	0x00000001


	//----- nvinfo : EIATTR_CRS_STACK_SIZE
	.align		4
.L_39:
        /*03ac*/ 	.byte	0x04, 0x1e
        /*03ae*/ 	.short	(.L_41 - .L_40)
.L_40:
        /*03b0*/ 	.word	0x00000000


	//----- nvinfo : EIATTR_CBANK_PARAM_SIZE
	.align		4
.L_41:
        /*03b4*/ 	.byte	0x03, 0x19
        /*03b6*/ 	.short	0x0470


	//----- nvinfo : EIATTR_PARAM_CBANK
	.align		4
        /*03b8*/ 	.byte	0x04, 0x0a
        /*03ba*/ 	.short	(.L_43 - .L_42)
	.align		4
.L_42:
        /*03bc*/ 	.word	index@(.nv.constant0._ZN7cutlass13device_kernelINS_4gemm6kernel13GemmUniversalIN4cute5tupleIJiiiiEEENS1_10collective13CollectiveMmaINS1_34MainloopSm90TmaGmmaWarpSpecializedILi9ENS5_IJNS4_1CILi1EEESB_SB_EEENS1_35KernelTmaWarpSpecializedCooperativeEEENS5_IJNSA_ILi128EEENSA_ILi64EEENSA_ILi32EEEEEENS_10tfloat32_tENS5_IJlSB_lEEESJ_SK_NS4_8TiledMMAINS4_8MMA_AtomIJNS4_4SM904GMMA29MMA_64x64x8_F32TF32TF32_SS_TNILNSO_7ScaleInE1ELSQ_1EEEEEENS4_6LayoutINS5_IJNSA_ILi2EEESB_SB_EEENS5_IJSB_NSA_ILi0EEESW_EEEEENS5_IJNS4_10UnderscoreESZ_SZ_EEEEENS4_13SM90_TMA_LOADENS4_14ComposedLayoutINS4_7SwizzleILi3ELi4ELi3EEENS4_18smem_ptr_flag_bitsILi32EEENST_INS5_IJNSA_ILi8EEESH_EEENS5_IJSH_SB_EEEEEEEvNS4_8identityES12_S1C_vS1D_EENS_8epilogue10collective6detail29Sm90TmaWarpSpecializedAdapterINS1G_15DefaultEpilogueISJ_SK_SK_NS1F_6thread17LinearCombinationISJ_Li1EffLNS1K_9ScaleType4KindE0ELNS_15FloatRoundStyleE2ESJ_EENS1_15EpilogueDefaultEEEEEvvEEEEvNT_6ParamsE)
        /*03c0*/ 	.short	0x0210
        /*03c2*/ 	.short	0x0470


	//----- nvinfo : EIATTR_SW_WAR
	.align		4
.L_43:
        /*03c4*/ 	.byte	0x04, 0x36
        /*03c6*/ 	.short	(.L_45 - .L_44)
.L_44:
        /*03c8*/ 	.word	0x00000008
.L_45:


//--------------------- .nv.callgraph             --------------------------
	.section	.nv.callgraph,"",@"SHT_CUDA_CALLGRAPH"
	.align	4
	.sectionentsize	8
	.align		4
        /*0000*/ 	.word	0x00000000
	.align		4
        /*0004*/ 	.word	0xffffffff
	.align		4
        /*0008*/ 	.word	index@(_ZN7cutlass13device_kernelINS_4gemm6kernel13GemmUniversalIN4cute5tupleIJiiiiEEENS1_10collective13CollectiveMmaINS1_34MainloopSm90TmaGmmaWarpSpecializedILi9ENS5_IJNS4_1CILi1EEESB_SB_EEENS1_35KernelTmaWarpSpecializedCooperativeEEENS5_IJNSA_ILi128EEENSA_ILi64EEENSA_ILi32EEEEEENS_10tfloat32_tENS5_IJlSB_lEEESJ_SK_NS4_8TiledMMAINS4_8MMA_AtomIJNS4_4SM904GMMA29MMA_64x64x8_F32TF32TF32_SS_TNILNSO_7ScaleInE1ELSQ_1EEEEEENS4_6LayoutINS5_IJNSA_ILi2EEESB_SB_EEENS5_IJSB_NSA_ILi0EEESW_EEEEENS5_IJNS4_10UnderscoreESZ_SZ_EEEEENS4_13SM90_TMA_LOADENS4_14ComposedLayoutINS4_7SwizzleILi3ELi4ELi3EEENS4_18smem_ptr_flag_bitsILi32EEENST_INS5_IJNSA_ILi8EEESH_EEENS5_IJSH_SB_EEEEEEEvNS4_8identityES12_S1C_vS1D_EENS_8epilogue10collective6detail29Sm90TmaWarpSpecializedAdapterINS1G_15DefaultEpilogueISJ_SK_SK_NS1F_6thread17LinearCombinationISJ_Li1EffLNS1K_9ScaleType4KindE0ELNS_15FloatRoundStyleE2ESJ_EENS1_15EpilogueDefaultEEEEEvvEEEEvNT_6ParamsE)
	.align		4
        /*000c*/ 	.word	index@(__assertfail)
	.align		4
        /*0010*/ 	.word	0x00000000
	.align		4
        /*0014*/ 	.word	0xfffffffe
	.align		4
        /*0018*/ 	.word	0x00000000
	.align		4
        /*001c*/ 	.word	0xfffffffd
	.align		4
        /*0020*/ 	.word	0x00000000
	.align		4
        /*0024*/ 	.word	0xfffffffc


//--------------------- .nv.constant4             --------------------------
	.section	.nv.constant4,"a",@progbits
	.align	8
	.align		8
.nv.constant4:
        /*0000*/ 	.dword	__assertfail
	.align		8
        /*0008*/ 	.dword	__unnamed_1
	.align		8
        /*0010*/ 	.dword	_ZN40_INTERNAL_91d5efe3_4_k_cu_6a3647e4_262864cuda3std3__45__cpo5beginE
	.align		8
        /*0018*/ 	.dword	_ZN40_INTERNAL_91d5efe3_4_k_cu_6a3647e4_262864cuda3std3__45__cpo3endE
	.align		8
        /*0020*/ 	.dword	_ZN40_INTERNAL_91d5efe3_4_k_cu_6a3647e4_262864cuda3std3__45__cpo6cbeginE
	.align		8
        /*0028*/ 	.dword	_ZN40_INTERNAL_91d5efe3_4_k_cu_6a3647e4_262864cuda3std3__45__cpo4cendE
	.align		8
        /*0030*/ 	.dword	_ZN40_INTERNAL_91d5efe3_4_k_cu_6a3647e4_262864cuda3std3__442_GLOBAL__N__91d5efe3_4_k_cu_6a3647e4_262866ignoreE
	.align		8
        /*0038*/ 	.dword	_ZN40_INTERNAL_91d5efe3_4_k_cu_6a3647e4_262864cuda3std3__419piecewise_constructE
	.align		8
        /*0040*/ 	.dword	_ZN40_INTERNAL_91d5efe3_4_k_cu_6a3647e4_262864cuda3std3__48in_placeE
	.align		8
        /*0048*/ 	.dword	_ZN40_INTERNAL_91d5efe3_4_k_cu_6a3647e4_262864cuda3std6ranges3__45__cpo4swapE
	.align		8
        /*0050*/ 	.dword	_ZN40_INTERNAL_91d5efe3_4_k_cu_6a3647e4_262864cuda3std6ranges3__45__cpo9iter_moveE
	.align		8
        /*0058*/ 	.dword	_ZN40_INTERNAL_91d5efe3_4_k_cu_6a3647e4_262864cute7productE
	.align		8
        /*0060*/ 	.dword	_ZN40_INTERNAL_91d5efe3_4_k_cu_6a3647e4_262864cute1_E
	.align		8
        /*0068*/ 	.dword	$str$22
	.align		8
        /*0070*/ 	.dword	$str$23


//--------------------- .text._ZN7cutlass13device_kernelINS_4gemm6kernel13GemmUniversalIN4cute5tupleIJiiiiEEENS1_10collective13CollectiveMmaINS1_34MainloopSm90TmaGmmaWarpSpecializedILi9ENS5_IJNS4_1CILi1EEESB_SB_EEENS1_35KernelTmaWarpSpecializedCooperativeEEENS5_IJNSA_ILi128EEENSA_ILi64EEENSA_ILi32EEEEEENS_10tfloat32_tENS5_IJlSB_lEEESJ_SK_NS4_8TiledMMAINS4_8MMA_AtomIJNS4_4SM904GMMA29MMA_64x64x8_F32TF32TF32_SS_TNILNSO_7ScaleInE1ELSQ_1EEEEEENS4_6LayoutINS5_IJNSA_ILi2EEESB_SB_EEENS5_IJSB_NSA_ILi0EEESW_EEEEENS5_IJNS4_10UnderscoreESZ_SZ_EEEEENS4_13SM90_TMA_LOADENS4_14ComposedLayoutINS4_7SwizzleILi3ELi4ELi3EEENS4_18smem_ptr_flag_bitsILi32EEENST_INS5_IJNSA_ILi8EEESH_EEENS5_IJSH_SB_EEEEEEEvNS4_8identityES12_S1C_vS1D_EENS_8epilogue10collective6detail29Sm90TmaWarpSpecializedAdapterINS1G_15DefaultEpilogueISJ_SK_SK_NS1F_6thread17LinearCombinationISJ_Li1EffLNS1K_9ScaleType4KindE0ELNS_15FloatRoundStyleE2ESJ_EENS1_15EpilogueDefaultEEEEEvvEEEEvNT_6ParamsE --------------------------
	.section	.text._ZN7cutlass13device_kernelINS_4gemm6kernel13GemmUniversalIN4cute5tupleIJiiiiEEENS1_10collective13CollectiveMmaINS1_34MainloopSm90TmaGmmaWarpSpecializedILi9ENS5_IJNS4_1CILi1EEESB_SB_EEENS1_35KernelTmaWarpSpecializedCooperativeEEENS5_IJNSA_ILi128EEENSA_ILi64EEENSA_ILi32EEEEEENS_10tfloat32_tENS5_IJlSB_lEEESJ_SK_NS4_8TiledMMAINS4_8MMA_AtomIJNS4_4SM904GMMA29MMA_64x64x8_F32TF32TF32_SS_TNILNSO_7ScaleInE1ELSQ_1EEEEEENS4_6LayoutINS5_IJNSA_ILi2EEESB_SB_EEENS5_IJSB_NSA_ILi0EEESW_EEEEENS5_IJNS4_10UnderscoreESZ_SZ_EEEEENS4_13SM90_TMA_LOADENS4_14ComposedLayoutINS4_7SwizzleILi3ELi4ELi3EEENS4_18smem_ptr_flag_bitsILi32EEENST_INS5_IJNSA_ILi8EEESH_EEENS5_IJSH_SB_EEEEEEEvNS4_8identityES12_S1C_vS1D_EENS_8epilogue10collective6detail29Sm90TmaWarpSpecializedAdapterINS1G_15DefaultEpilogueISJ_SK_SK_NS1F_6thread17LinearCombinationISJ_Li1EffLNS1K_9ScaleType4KindE0ELNS_15FloatRoundStyleE2ESJ_EENS1_15EpilogueDefaultEEEEEvvEEEEvNT_6ParamsE,"ax",@progbits
	.align	128
.text._ZN7cutlass13device_kernelINS_4gemm6kernel13GemmUniversalIN4cute5tupleIJiiiiEEENS1_10collective13CollectiveMmaINS1_34MainloopSm90TmaGmmaWarpSpecializedILi9ENS5_IJNS4_1CILi1EEESB_SB_EEENS1_35KernelTmaWarpSpecializedCooperativeEEENS5_IJNSA_ILi128EEENSA_ILi64EEENSA_ILi32EEEEEENS_10tfloat32_tENS5_IJlSB_lEEESJ_SK_NS4_8TiledMMAINS4_8MMA_AtomIJNS4_4SM904GMMA29MMA_64x64x8_F32TF32TF32_SS_TNILNSO_7ScaleInE1ELSQ_1EEEEEENS4_6LayoutINS5_IJNSA_ILi2EEESB_SB_EEENS5_IJSB_NSA_ILi0EEESW_EEEEENS5_IJNS4_10UnderscoreESZ_SZ_EEEEENS4_13SM90_TMA_LOADENS4_14ComposedLayoutINS4_7SwizzleILi3ELi4ELi3EEENS4_18smem_ptr_flag_bitsILi32EEENST_INS5_IJNSA_ILi8EEESH_EEENS5_IJSH_SB_EEEEEEEvNS4_8identityES12_S1C_vS1D_EENS_8epilogue10collective6detail29Sm90TmaWarpSpecializedAdapterINS1G_15DefaultEpilogueISJ_SK_SK_NS1F_6thread17LinearCombinationISJ_Li1EffLNS1K_9ScaleType4KindE0ELNS_15FloatRoundStyleE2ESJ_EENS1_15EpilogueDefaultEEEEEvvEEEEvNT_6ParamsE:
        .type           _ZN7cutlass13device_kernelINS_4gemm6kernel13GemmUniversalIN4cute5tupleIJiiiiEEENS1_10collective13CollectiveMmaINS1_34MainloopSm90TmaGmmaWarpSpecializedILi9ENS5_IJNS4_1CILi1EEESB_SB_EEENS1_35KernelTmaWarpSpecializedCooperativeEEENS5_IJNSA_ILi128EEENSA_ILi64EEENSA_ILi32EEEEEENS_10tfloat32_tENS5_IJlSB_lEEESJ_SK_NS4_8TiledMMAINS4_8MMA_AtomIJNS4_4SM904GMMA29MMA_64x64x8_F32TF32TF32_SS_TNILNSO_7ScaleInE1ELSQ_1EEEEEENS4_6LayoutINS5_IJNSA_ILi2EEESB_SB_EEENS5_IJSB_NSA_ILi0EEESW_EEEEENS5_IJNS4_10UnderscoreESZ_SZ_EEEEENS4_13SM90_TMA_LOADENS4_14ComposedLayoutINS4_7SwizzleILi3ELi4ELi3EEENS4_18smem_ptr_flag_bitsILi32EEENST_INS5_IJNSA_ILi8EEESH_EEENS5_IJSH_SB_EEEEEEEvNS4_8identityES12_S1C_vS1D_EENS_8epilogue10collective6detail29Sm90TmaWarpSpecializedAdapterINS1G_15DefaultEpilogueISJ_SK_SK_NS1F_6thread17LinearCombinationISJ_Li1EffLNS1K_9ScaleType4KindE0ELNS_15FloatRoundStyleE2ESJ_EENS1_15EpilogueDefaultEEEEEvvEEEEvNT_6ParamsE,@function
        .size           _ZN7cutlass13device_kernelINS_4gemm6kernel13GemmUniversalIN4cute5tupleIJiiiiEEENS1_10collective13CollectiveMmaINS1_34MainloopSm90TmaGmmaWarpSpecializedILi9ENS5_IJNS4_1CILi1EEESB_SB_EEENS1_35KernelTmaWarpSpecializedCooperativeEEENS5_IJNSA_ILi128EEENSA_ILi64EEENSA_ILi32EEEEEENS_10tfloat32_tENS5_IJlSB_lEEESJ_SK_NS4_8TiledMMAINS4_8MMA_AtomIJNS4_4SM904GMMA29MMA_64x64x8_F32TF32TF32_SS_TNILNSO_7ScaleInE1ELSQ_1EEEEEENS4_6LayoutINS5_IJNSA_ILi2EEESB_SB_EEENS5_IJSB_NSA_ILi0EEESW_EEEEENS5_IJNS4_10UnderscoreESZ_SZ_EEEEENS4_13SM90_TMA_LOADENS4_14ComposedLayoutINS4_7SwizzleILi3ELi4ELi3EEENS4_18smem_ptr_flag_bitsILi32EEENST_INS5_IJNSA_ILi8EEESH_EEENS5_IJSH_SB_EEEEEEEvNS4_8identityES12_S1C_vS1D_EENS_8epilogue10collective6detail29Sm90TmaWarpSpecializedAdapterINS1G_15DefaultEpilogueISJ_SK_SK_NS1F_6thread17LinearCombinationISJ_Li1EffLNS1K_9ScaleType4KindE0ELNS_15FloatRoundStyleE2ESJ_EENS1_15EpilogueDefaultEEEEEvvEEEEvNT_6ParamsE,(.L_x_141 - _ZN7cutlass13device_kernelINS_4gemm6kernel13GemmUniversalIN4cute5tupleIJiiiiEEENS1_10collective13CollectiveMmaINS1_34MainloopSm90TmaGmmaWarpSpecializedILi9ENS5_IJNS4_1CILi1EEESB_SB_EEENS1_35KernelTmaWarpSpecializedCooperativeEEENS5_IJNSA_ILi128EEENSA_ILi64EEENSA_ILi32EEEEEENS_10tfloat32_tENS5_IJlSB_lEEESJ_SK_NS4_8TiledMMAINS4_8MMA_AtomIJNS4_4SM904GMMA29MMA_64x64x8_F32TF32TF32_SS_TNILNSO_7ScaleInE1ELSQ_1EEEEEENS4_6LayoutINS5_IJNSA_ILi2EEESB_SB_EEENS5_IJSB_NSA_ILi0EEESW_EEEEENS5_IJNS4_10UnderscoreESZ_SZ_EEEEENS4_13SM90_TMA_LOADENS4_14ComposedLayoutINS4_7SwizzleILi3ELi4ELi3EEENS4_18smem_ptr_flag_bitsILi32EEENST_INS5_IJNSA_ILi8EEESH_EEENS5_IJSH_SB_EEEEEEEvNS4_8identityES12_S1C_vS1D_EENS_8epilogue10collective6detail29Sm90TmaWarpSpecializedAdapterINS1G_15DefaultEpilogueISJ_SK_SK_NS1F_6thread17LinearCombinationISJ_Li1EffLNS1K_9ScaleType4KindE0ELNS_15FloatRoundStyleE2ESJ_EENS1_15EpilogueDefaultEEEEEvvEEEEvNT_6ParamsE)
        .other          _ZN7cutlass13device_kernelINS_4gemm6kernel13GemmUniversalIN4cute5tupleIJiiiiEEENS1_10collective13CollectiveMmaINS1_34MainloopSm90TmaGmmaWarpSpecializedILi9ENS5_IJNS4_1CILi1EEESB_SB_EEENS1_35KernelTmaWarpSpecializedCooperativeEEENS5_IJNSA_ILi128EEENSA_ILi64EEENSA_ILi32EEEEEENS_10tfloat32_tENS5_IJlSB_lEEESJ_SK_NS4_8TiledMMAINS4_8MMA_AtomIJNS4_4SM904GMMA29MMA_64x64x8_F32TF32TF32_SS_TNILNSO_7ScaleInE1ELSQ_1EEEEEENS4_6LayoutINS5_IJNSA_ILi2EEESB_SB_EEENS5_IJSB_NSA_ILi0EEESW_EEEEENS5_IJNS4_10UnderscoreESZ_SZ_EEEEENS4_13SM90_TMA_LOADENS4_14ComposedLayoutINS4_7SwizzleILi3ELi4ELi3EEENS4_18smem_ptr_flag_bitsILi32EEENST_INS5_IJNSA_ILi8EEESH_EEENS5_IJSH_SB_EEEEEEEvNS4_8identityES12_S1C_vS1D_EENS_8epilogue10collective6detail29Sm90TmaWarpSpecializedAdapterINS1G_15DefaultEpilogueISJ_SK_SK_NS1F_6thread17LinearCombinationISJ_Li1EffLNS1K_9ScaleType4KindE0ELNS_15FloatRoundStyleE2ESJ_EENS1_15EpilogueDefaultEEEEEvvEEEEvNT_6ParamsE,@"STO_CUDA_ENTRY STV_DEFAULT"
_ZN7cutlass13device_kernelINS_4gemm6kernel13GemmUniversalIN4cute5tupleIJiiiiEEENS1_10collective13CollectiveMmaINS1_34MainloopSm90TmaGmmaWarpSpecializedILi9ENS5_IJNS4_1CILi1EEESB_SB_EEENS1_35KernelTmaWarpSpecializedCooperativeEEENS5_IJNSA_ILi128EEENSA_ILi64EEENSA_ILi32EEEEEENS_10tfloat32_tENS5_IJlSB_lEEESJ_SK_NS4_8TiledMMAINS4_8MMA_AtomIJNS4_4SM904GMMA29MMA_64x64x8_F32TF32TF32_SS_TNILNSO_7ScaleInE1ELSQ_1EEEEEENS4_6LayoutINS5_IJNSA_ILi2EEESB_SB_EEENS5_IJSB_NSA_ILi0EEESW_EEEEENS5_IJNS4_10UnderscoreESZ_SZ_EEEEENS4_13SM90_TMA_LOADENS4_14ComposedLayoutINS4_7SwizzleILi3ELi4ELi3EEENS4_18smem_ptr_flag_bitsILi32EEENST_INS5_IJNSA_ILi8EEESH_EEENS5_IJSH_SB_EEEEEEEvNS4_8identityES12_S1C_vS1D_EENS_8epilogue10collective6detail29Sm90TmaWarpSpecializedAdapterINS1G_15DefaultEpilogueISJ_SK_SK_NS1F_6thread17LinearCombinationISJ_Li1EffLNS1K_9ScaleType4KindE0ELNS_15FloatRoundStyleE2ESJ_EENS1_15EpilogueDefaultEEEEEvvEEEEvNT_6ParamsE:
[----:B------:R-:W0:Y:S01]  /*0000*/  LDC R1, c[0x0][0x28] ;  /* 0x00000a00ff017b82 */ /* 0x000e220000000800 */
[----:B------:R-:W1:Y:S01]  /*0010*/  S2R R18, SR_TID.X ;  /* 0x0000000000127919 */ /* 0x000e620000002100 */
[----:B------:R-:W-:Y:S01]  /*0020*/  ELECT P0, URZ, PT ;  /* 0x00000000003f782f */ /* 0x000fe20003800000 */
[----:B------:R-:W-:Y:S01]  /*0030*/  BSSY B0, `(.L_x_0) ;  /* 0x000000f000007945 */ /* 0x000fe20003800000 */
[--C-:B-1----:R-:W-:Y:S02]  /*0040*/  SHF.R.U32.HI R0, RZ, 0x5, R18.reuse ;  /* 0x00000005ff007819 */ /* 0x102fe40000011612 */
[----:B------:R-:W-:-:S03]  /*0050*/  SHF.R.U32.HI R22, RZ, 0x7, R18 ;  /* 0x00000007ff167819 */ /* 0x000fc60000011612 */
[----:B------:R-:W1:Y:S04]  /*0060*/  SHFL.IDX PT, R5, R0, RZ, 0x1f ;  /* 0x00001fff00057589 */ /* 0x000e6800000e0000 */
[----:B------:R2:W3:Y:S01]  /*0070*/  SHFL.IDX PT, R8, R22, RZ, 0x1f ;  /* 0x00001fff16087589 */ /* 0x0004e200000e0000 */
[----:B-1----:R-:W-:-:S13]  /*0080*/  ISETP.NE.OR P0, PT, R5, RZ, !P0 ;  /* 0x000000ff0500720c */ /* 0x002fda0004705670 */
[----:B0-23--:R-:W-:Y:S05]  /*0090*/  @P0 BRA `(.L_x_1) ;  /* 0x0000000000200947 */ /* 0x00dfea0003800000 */
[----:B------:R-:W-:Y:S02]  /*00a0*/  ULDC.64 UR4, c[0x0][0x198] ;  /* 0x0000660000047ab9 */ /* 0x000fe40000000a00 */
[----:B------:R-:W-:Y:S02]  /*00b0*/  UIADD3 UR6, UP0, UR4, 0xf0, URZ ;  /* 0x000000f004067890 */ /* 0x000fe4000ff1e03f */
[----:B------:R-:W-:Y:S02]  /*00c0*/  UIADD3 UR4, UP1, UR4, 0x1f0, URZ ;  /* 0x000001f004047890 */ /* 0x000fe4000ff3e03f */
[----:B------:R-:W-:Y:S02]  /*00d0*/  UIADD3.X UR7, URZ, UR5, URZ, UP0, !UPT ;  /* 0x000000053f077290 */ /* 0x000fe400087fe43f */
[----:B------:R-:W-:-:S07]  /*00e0*/  UIADD3.X UR5, URZ, UR5, URZ, UP1, !UPT ;  /* 0x000000053f057290 */ /* 0x000fce0008ffe43f */
[----:B------:R0:W-:Y:S02]  /*00f0*/  UTMACCTL.PF [UR6] ;  /* 0x00000000060079b9 */ /* 0x0001e40008040000 */
[----:B------:R0:W-:Y:S02]  /*0100*/  UTMACCTL.PF [UR4] ;  /* 0x00000000040079b9 */ /* 0x0001e40008040000 */
[----:B0-----:R-:W-:Y:S01]  /*0110*/  NOP ;  /* 0x0000000000007918 */ /* 0x001fe20000000000 */
.L_x_1:
[----:B------:R-:W-:Y:S05]  /*0120*/  BSYNC B0 ;  /* 0x0000000000007941 */ /* 0x000fea0003800000 */
.L_x_0:
[----:B------:R-:W0:Y:S02]  /*0130*/  SHFL.IDX PT, R2, R0, RZ, 0x1f ;  /* 0x00001fff00027589 */ /* 0x000e2400000e0000 */
[----:B0-----:R-:W-:-:S13]  /*0140*/  ISETP.NE.AND P0, PT, R2, RZ, PT ;  /* 0x000000ff0200720c */ /* 0x001fda0003f05270 */
[----:B------:R-:W-:Y:S05]  /*0150*/  @P0 BRA `(.L_x_2) ;  /* 0x00000000008c0947 */ /* 0x000fea0003800000 */
[----:B------:R-:W-:Y:S01]  /*0160*/  ELECT P0, URZ, PT ;  /* 0x00000000003f782f */ /* 0x000fe20003800000 */
[----:B------:R-:W-:-:S12]  /*0170*/  BSSY B0, `(.L_x_2) ;  /* 0x0000021000007945 */ /* 0x000fd80003800000 */
[----:B------:R-:W-:Y:S05]  /*0180*/  @!P0 BRA `(.L_x_3) ;  /* 0x00000000007c8947 */ /* 0x000fea0003800000 */
[----:B------:R-:W0:Y:S01]  /*0190*/  S2UR UR8, SR_CgaCtaId ;  /* 0x00000000000879c3 */ /* 0x000e220000008800 */
[----:B------:R-:W-:Y:S01]  /*01a0*/  UMOV UR4, 0x400 ;  /* 0x0000040000047882 */ /* 0x000fe20000000000 */
[----:B------:R-:W-:Y:S01]  /*01b0*/  UMOV UR5, 0x1 ;  /* 0x0000000100057882 */ /* 0x000fe20000000000 */
[----:B------:R-:W-:Y:S02]  /*01c0*/  UMOV UR6, 0x100 ;  /* 0x0000010000067882 */ /* 0x000fe40000000000 */
[----:B------:R-:W-:-:S04]  /*01d0*/  UIADD3 UR6, -UR6, 0x100000, URZ ;  /* 0x0010000006067890 */ /* 0x000fc8000fffe13f */
[----:B------:R-:W-:Y:S02]  /*01e0*/  USHF.L.U32 UR7, UR6, 0xb, URZ ;  /* 0x0000000b06077899 */ /* 0x000fe4000800063f */
[----:B------:R-:W-:Y:S02]  /*01f0*/  USHF.L.U32 UR6, UR6, 0x1, URZ ;  /* 0x0000000106067899 */ /* 0x000fe4000800063f */
[----:B0-----:R-:W-:Y:S02]  /*0200*/  ULEA UR8, UR8, UR4, 0x18 ;  /* 0x0000000408087291 */ /* 0x001fe4000f8ec03f */
[----:B------:R-:W-:-:S04]  /*0210*/  UIADD3 UR4, -UR5, 0x100000, URZ ;  /* 0x0010000005047890 */ /* 0x000fc8000fffe13f */
[----:B------:R-:W-:Y:S02]  /*0220*/  USHF.L.U32 UR5, UR4, 0xb, URZ ;  /* 0x0000000b04057899 */ /* 0x000fe4000800063f */
[----:B------:R-:W-:Y:S01]  /*0230*/  USHF.L.U32 UR4, UR4, 0x1, URZ ;  /* 0x0000000104047899 */ /* 0x000fe2000800063f */
[----:B------:R-:W0:Y:S11]  /*0240*/  FENCE.VIEW.ASYNC.S ;  /* 0x00000000000073c6 */ /* 0x000e360000000000 */
[----:B0-----:R0:W1:Y:S01]  /*0250*/  SYNCS.EXCH.64 URZ, [UR8], UR4 ;  /* 0x00000004083f75b2 */ /* 0x0010620008000100 */
[----:B------:R0:W2:Y:S01]  /*0260*/  SYNCS.EXCH.64 URZ, [UR8+0x48], UR6 ;  /* 0x00004806083f75b2 */ /* 0x0000a20008000100 */
[----:B------:R0:W3:Y:S01]  /*0270*/  SYNCS.EXCH.64 URZ, [UR8+0x8], UR4 ;  /* 0x00000804083f75b2 */ /* 0x0000e20008000100 */
[----:B------:R0:W4:Y:S01]  /*0280*/  SYNCS.EXCH.64 URZ, [UR8+0x50], UR6 ;  /* 0x00005006083f75b2 */ /* 0x0001220008000100 */
[----:B------:R0:W0:Y:S01]  /*0290*/  SYNCS.EXCH.64 URZ, [UR8+0x10], UR4 ;  /* 0x00001004083f75b2 */ /* 0x0000220008000100 */
        /* <DEDUP_REMOVED lines=13> */
[----:B------:R-:W-:Y:S01]  /*0370*/  NOP ;  /* 0x0000000000007918 */ /* 0x000fe20000000000 */
.L_x_3:
[----:B0-----:R-:W-:Y:S05]  /*0380*/  BSYNC B0 ;  /* 0x0000000000007941 */ /* 0x001fea0003800000 */
.L_x_2:
[----:B------:R-:W0:Y:S01]  /*0390*/  SHFL.IDX PT, R0, R0, RZ, 0x1f ;  /* 0x00001fff00007589 */ /* 0x000e2200000e0000 */
[----:B------:R-:W-:Y:S01]  /*03a0*/  ELECT P0, URZ, PT ;  /* 0x00000000003f782f */ /* 0x000fe20003800000 */
[----:B------:R-:W5:Y:S01]  /*03b0*/  LDC R2, c[0x0][0x65c] ;  /* 0x00019700ff027b82 */ /* 0x000f620000000800 */
[----:B------:R-:W-:Y:S01]  /*03c0*/  SHF.R.S32.HI R6, RZ, 0x1f, R5 ;  /* 0x0000001fff067819 */ /* 0x000fe20000011405 */
[----:B------:R-:W1:Y:S01]  /*03d0*/  S2R R3, SR_CTAID.Y ;  /* 0x0000000000037919 */ /* 0x000e620000002600 */
[----:B------:R-:W-:Y:S01]  /*03e0*/  UMOV UR4, 0x20 ;  /* 0x0000002000047882 */ /* 0x000fe20000000000 */
[----:B------:R-:W-:Y:S01]  /*03f0*/  ISETP.NE.AND P2, PT, R8, RZ, PT ;  /* 0x000000ff0800720c */ /* 0x000fe20003f45270 */
[----:B------:R-:W-:Y:S01]  /*0400*/  NOP ;  /* 0x0000000000007918 */ /* 0x000fe20000000000 */
[----:B------:R-:W2:Y:S01]  /*0410*/  S2R R4, SR_CTAID.X ;  /* 0x0000000000047919 */ /* 0x000ea20000002500 */
[----:B------:R-:W-:Y:S01]  /*0420*/  LEA.HI R6, R6, R5, RZ, 0x2 ;  /* 0x0000000506067211 */ /* 0x000fe200078f10ff */
[----:B------:R-:W-:Y:S01]  /*0430*/  NOP ;  /* 0x0000000000007918 */ /* 0x000fe20000000000 */
[----:B0-----:R-:W-:-:S02]  /*0440*/  ISETP.NE.OR P0, PT, R0, RZ, !P0 ;  /* 0x000000ff0000720c */ /* 0x001fc40004705670 */
[----:B-----5:R-:W-:-:S04]  /*0450*/  ISETP.NE.AND P3, PT, R2, 0x1, PT ;  /* 0x000000010200780c */ /* 0x020fc80003f65270 */
[----:B------:R-:W-:Y:S02]  /*0460*/  P2R R0, PR, RZ, 0x8 ;  /* 0x00000008ff007803 */ /* 0x000fe40000000000 */
[----:B------:R-:W-:-:S05]  /*0470*/  LOP3.LUT R0, R6, 0xfffffffc, RZ, 0xc0, !PT ;  /* 0xfffffffc06007812 */ /* 0x000fca00078ec0ff */
[----:B------:R-:W-:Y:S01]  /*0480*/  VOTEU.ALL UP0, P0 ;  /* 0x00000000003f7886 */ /* 0x000fe20000000000 */
[----:B------:R-:W-:Y:S01]  /*0490*/  IMAD.IADD R0, R5, 0x1, -R0 ;  /* 0x0000000105007824 */ /* 0x000fe200078e0a00 */
[----:B------:R-:W2:Y:S01]  /*04a0*/  @P3 LDC R17, c[0x0][0x10] ;  /* 0x00000400ff113b82 */ /* 0x000ea20000000800 */
[----:B------:R-:W-:Y:S01]  /*04b0*/  VOTEU.ALL UP1, P0 ;  /* 0x00000000003f7886 */ /* 0x000fe20000020000 */
[----:B-1----:R-:W-:Y:S01]  /*04c0*/  @P3 IMAD.MOV.U32 R6, RZ, RZ, R3 ;  /* 0x000000ffff063224 */ /* 0x002fe200078e0003 */
[----:B------:R-:W-:Y:S01]  /*04d0*/  @!UP0 UMOV UR6, 0x400 ;  /* 0x0000040000068882 */ /* 0x000fe20000000000 */
[----:B------:R-:W-:-:S04]  /*04e0*/  @!UP0 UIADD3 UR4, -UR4, 0x100000, URZ ;  /* 0x0010000004048890 */ /* 0x000fc8000fffe13f */
[----:B------:R-:W-:Y:S02]  /*04f0*/  @!UP0 USHF.L.U32 UR5, UR4, 0xb, URZ ;  /* 0x0000000b04058899 */ /* 0x000fe4000800063f */
[----:B------:R-:W-:Y:S01]  /*0500*/  @!UP0 USHF.L.U32 UR4, UR4, 0x1, URZ ;  /* 0x0000000104048899 */ /* 0x000fe2000800063f */
[----:B------:R-:W-:Y:S02]  /*0510*/  @P3 IMAD.MOV.U32 R7, RZ, RZ, RZ ;  /* 0x000000ffff073224 */ /* 0x000fe400078e00ff */
[----:B------:R-:W-:Y:S01]  /*0520*/  IMAD.MOV.U32 R5, RZ, RZ, RZ ;  /* 0x000000ffff057224 */ /* 0x000fe200078e00ff */
[----:B------:R-:W0:Y:S01]  /*0530*/  @!UP0 S2UR UR7, SR_CgaCtaId ;  /* 0x00000000000789c3 */ /* 0x000e220000008800 */
[----:B------:R-:W-:-:S07]  /*0540*/  @P3 IMAD.MOV.U32 R11, RZ, RZ, RZ ;  /* 0x000000ffff0b3224 */ /* 0x000fce00078e00ff */
[----:B------:R-:W1:Y:S01]  /*0550*/  @!P3 LDC R9, c[0x0][0xc] ;  /* 0x00000300ff09bb82 */ /* 0x000e620000000800 */
[----:B--2---:R-:W-:-:S04]  /*0560*/  @P3 IMAD.WIDE.U32 R16, R4, R17, R6 ;  /* 0x0000001104103225 */ /* 0x004fc800078e0006 */
[----:B------:R-:W-:Y:S01]  /*0570*/  @P3 IMAD.IADD R17, R17, 0x1, R11 ;  /* 0x0000000111113824 */ /* 0x000fe200078e020b */
[----:B0-----:R-:W-:Y:S01]  /*0580*/  @!UP0 ULEA UR6, UR7, UR6, 0x18 ;  /* 0x0000000607068291 */ /* 0x001fe2000f8ec03f */
[----:B------:R-:W-:Y:S01]  /*0590*/  VOTEU.ALL UP0, P0 ;  /* 0x00000000003f7886 */ /* 0x000fe20000000000 */
[----:B------:R-:W-:-:S04]  /*05a0*/  ISETP.NE.AND P0, PT, R0, 0x3, PT ;  /* 0x000000030000780c */ /* 0x000fc80003f05270 */
[----:B------:R-:W-:Y:S01]  /*05b0*/  ISETP.EQ.OR P0, PT, R0, RZ, !P0 ;  /* 0x000000ff0000720c */ /* 0x000fe20004702670 */
[----:B-1----:R-:W-:-:S03]  /*05c0*/  @!P3 IMAD.WIDE.U32 R6, R9, R3, R4 ;  /* 0x000000030906b225 */ /* 0x002fc600078e0004 */
[C---:B------:R-:W-:Y:S01]  /*05d0*/  ISETP.EQ.AND P0, PT, R8.reuse, RZ, P0 ;  /* 0x000000ff0800720c */ /* 0x040fe20000702270 */
[----:B------:R-:W-:Y:S01]  /*05e0*/  VIADD R8, R8, 0xffffffff ;  /* 0xffffffff08087836 */ /* 0x000fe20000000000 */
[----:B------:R-:W0:Y:S02]  /*05f0*/  FENCE.VIEW.ASYNC.S ;  /* 0x00000000000073c6 */ /* 0x000e240000000000 */
[----:B0-----:R0:W3:Y:S01]  /*0600*/  @!UP0 SYNCS.EXCH.64 URZ, [UR6+0xa0], UR4 ;  /* 0x0000a004063f85b2 */ /* 0x0010e20008000100 */
[----:B------:R-:W-:Y:S01]  /*0610*/  @!P3 IMAD.MOV.U32 R16, RZ, RZ, R6 ;  /* 0x000000ffff10b224 */ /* 0x000fe200078e0006 */
[----:B------:R-:W-:Y:S01]  /*0620*/  SEL R19, RZ, 0x1, !P0 ;  /* 0x00000001ff137807 */ /* 0x000fe20004000000 */
[----:B------:R-:W-:Y:S01]  /*0630*/  @!P3 IMAD.MOV.U32 R17, RZ, RZ, R7 ;  /* 0x000000ffff11b224 */ /* 0x000fe200078e0007 */
[----:B------:R-:W-:-:S04]  /*0640*/  ISETP.GE.U32.AND P1, PT, R8, 0x2, PT ;  /* 0x000000020800780c */ /* 0x000fc80003f26070 */
[----:B------:R-:W-:Y:S01]  /*0650*/  SEL R19, R19, 0x2, P1 ;  /* 0x0000000213137807 */ /* 0x000fe20000800000 */
[----:B------:R0:W3:Y:S01]  /*0660*/  @!UP1 SYNCS.EXCH.64 URZ, [UR6+0xa8], UR4 ;  /* 0x0000a804063f95b2 */ /* 0x0000e20008000100 */
[----:B------:R-:W-:Y:S01]  /*0670*/  NOP ;  /* 0x0000000000007918 */ /* 0x000fe20000000000 */
[----:B---34-:R-:W-:Y:S06]  /*0680*/  BAR.SYNC.DEFER_BLOCKING 0x0 ;  /* 0x0000000000007b1d */ /* 0x018fec0000010000 */
[----:B------:R-:W-:Y:S05]  /*0690*/  @!P2 BRA `(.L_x_4) ;  /* 0x000000400010a947 */ /* 0x000fea0003800000 */
[----:B------:R-:W-:-:S13]  /*06a0*/  ISETP.GT.U32.AND P0, PT, R8, 0x1, PT ;  /* 0x000000010800780c */ /* 0x000fda0003f04070 */
[----:B0-----:R-:W-:Y:S05]  /*06b0*/  @P0 EXIT ;  /* 0x000000000000094d */ /* 0x001fea0003800000 */
[----:B------:R-:W-:Y:S01]  /*06c0*/  ULDC.64 UR4, c[0x0][0x650] ;  /* 0x0001940000047ab9 */ /* 0x000fe20000000a00 */
[----:B------:R-:W-:Y:S01]  /*06d0*/  PRMT R0, RZ, 0x7610, R0 ;  /* 0x00007610ff007816 */ /* 0x000fe20000000000 */
[----:B------:R-:W-:Y:S01]  /*06e0*/  IMAD.MOV.U32 R58, RZ, RZ, -0x1 ;  /* 0xffffffffff3a7424 */ /* 0x000fe200078e00ff */
[----:B------:R-:W-:Y:S01]  /*06f0*/  ISETP.GE.U32.AND P0, PT, R16, UR4, PT ;  /* 0x0000000410007c0c */ /* 0x000fe2000bf06070 */
[----:B------:R-:W-:Y:S02]  /*0700*/  IMAD.MOV.U32 R59, RZ, RZ, -0x1 ;  /* 0xffffffffff3b7424 */ /* 0x000fe400078e00ff */
[----:B------:R-:W-:Y:S01]  /*0710*/  IMAD.MOV.U32 R57, RZ, RZ, -0x1 ;  /* 0xffffffffff397424 */ /* 0x000fe200078e00ff */
[----:B------:R-:W-:-:S13]  /*0720*/  ISETP.GE.U32.AND.EX P0, PT, R17, UR5, PT, P0 ;  /* 0x0000000511007c0c */ /* 0x000fda000bf06100 */
[----:B------:R-:W-:Y:S05]  /*0730*/  @P0 BRA `(.L_x_5) ;  /* 0x0000000400540947 */ /* 0x000fea0003800000 */
[----:B------:R-:W0:Y:S01]  /*0740*/  LDC.64 R14, c[0x0][0x628] ;  /* 0x00018a00ff0e7b82 */ /* 0x000e220000000a00 */
[----:B------:R-:W-:Y:S02]  /*0750*/  IMAD.MOV.U32 R6, RZ, RZ, R16 ;  /* 0x000000ffff067224 */ /* 0x000fe400078e0010 */
[----:B------:R-:W-:-:S05]  /*0760*/  IMAD.MOV.U32 R7, RZ, RZ, R17 ;  /* 0x000000ffff077224 */ /* 0x000fca00078e0011 */
[----:B------:R-:W1:Y:S08]  /*0770*/  LDC R0, c[0x0][0x630] ;  /* 0x00018c00ff007b82 */ /* 0x000e700000000800 */
[----:B------:R-:W2:Y:S01]  /*0780*/  LDC.64 R20, c[0x0][0x620] ;  /* 0x00018800ff147b82 */ /* 0x000ea20000000a00 */
[----:B0-----:R-:W-:-:S04]  /*0790*/  ISETP.NE.U32.AND P0, PT, R14, RZ, PT ;  /* 0x000000ff0e00720c */ /* 0x001fc80003f05070 */
[----:B------:R-:W-:-:S13]  /*07a0*/  ISETP.NE.AND.EX P0, PT, R15, RZ, PT, P0 ;  /* 0x000000ff0f00720c */ /* 0x000fda0003f05300 */
[----:B-12---:R-:W-:Y:S05]  /*07b0*/  @!P0 BRA `(.L_x_6) ;  /* 0x0000000000288947 */ /* 0x006fea0003800000 */
[----:B------:R-:W0:Y:S02]  /*07c0*/  LDC R11, c[0x0][0x634] ;  /* 0x00018d00ff0b7b82 */ /* 0x000e240000000800 */
[----:B0-----:R-:W-:-:S05]  /*07d0*/  IADD3 R11, P0, R16, R11, RZ ;  /* 0x0000000b100b7210 */ /* 0x001fca0007f1e0ff */
[----:B------:R-:W-:-:S04]  /*07e0*/  IMAD.X R13, RZ, RZ, R17, P0 ;  /* 0x000000ffff0d7224 */ /* 0x000fc800000e0611 */
[----:B------:R-:W-:-:S04]  /*07f0*/  IMAD.WIDE.U32 R6, R13, R14, RZ ;  /* 0x0000000e0d067225 */ /* 0x000fc800078e00ff */
[----:B------:R-:W-:-:S04]  /*0800*/  IMAD.WIDE.U32 R8, P0, R11, R15, R6 ;  /* 0x0000000f0b087225 */ /* 0x000fc80007800006 */
[----:B------:R-:W-:-:S04]  /*0810*/  IMAD.WIDE.U32 R6, R11, R14, RZ ;  /* 0x0000000e0b067225 */ /* 0x000fc800078e00ff */
[----:B------:R-:W-:Y:S01]  /*0820*/  IMAD.X R11, RZ, RZ, RZ, P0 ;  /* 0x000000ffff0b7224 */ /* 0x000fe200000e06ff */
[----:B------:R-:W-:Y:S01]  /*0830*/  IADD3 RZ, P0, R7, R8, RZ ;  /* 0x0000000807ff7210 */ /* 0x000fe20007f1e0ff */
[----:B------:R-:W-:-:S04]  /*0840*/  IMAD.MOV.U32 R10, RZ, RZ, R9 ;  /* 0x000000ffff0a7224 */ /* 0x000fc800078e0009 */
[----:B------:R-:W-:-:S08]  /*0850*/  IMAD.WIDE.U32.X R6, R13, R15, R10, P0 ;  /* 0x0000000f0d067225 */ /* 0x000fd000000e040a */
.L_x_6:
[-CC-:B------:R-:W-:Y:S01]  /*0860*/  SHF.R.U64 R57, R6, R0.reuse, R7.reuse ;  /* 0x0000000006397219 */ /* 0x180fe20000001207 */
[----:B------:R-:W0:Y:S01]  /*0870*/  LDC R10, c[0x0][0x618] ;  /* 0x00018600ff0a7b82 */ /* 0x000e220000000800 */
[----:B------:R-:W-:Y:S01]  /*0880*/  SHF.R.U32.HI R5, RZ, R0, R7 ;  /* 0x00000000ff057219 */ /* 0x000fe20000011607 */
[----:B------:R-:W-:Y:S01]  /*0890*/  ULDC UR4, c[0x0][0x150] ;  /* 0x0000540000047ab9 */ /* 0x000fe20000000800 */
[----:B------:R-:W-:Y:S02]  /*08a0*/  IADD3 R9, P0, RZ, -R57, RZ ;  /* 0x80000039ff097210 */ /* 0x000fe40007f1e0ff */
[----:B------:R-:W-:-:S03]  /*08b0*/  I2FP.F32.U32 R0, R4 ;  /* 0x0000000400007245 */ /* 0x000fc60000201000 */
[----:B------:R-:W1:Y:S01]  /*08c0*/  LDC.64 R28, c[0x0][0x640] ;  /* 0x00019000ff1c7b82 */ /* 0x000e620000000a00 */
[----:B------:R-:W-:Y:S02]  /*08d0*/  IMAD.X R11, RZ, RZ, ~R5, P0 ;  /* 0x000000ffff0b7224 */ /* 0x000fe400000e0e05 */
[----:B------:R-:W-:Y:S01]  /*08e0*/  FMUL R0, R0, UR4 ;  /* 0x0000000400007c20 */ /* 0x000fe20008400000 */
[----:B------:R-:W-:Y:S01]  /*08f0*/  IMAD.WIDE.U32 R6, R9, R20, R16 ;  /* 0x0000001409067225 */ /* 0x000fe200078e0010 */
[----:B------:R-:W-:-:S03]  /*0900*/  ULDC UR4, c[0x0][0x154] ;  /* 0x0000550000047ab9 */ /* 0x000fc60000000800 */
[----:B------:R-:W-:Y:S01]  /*0910*/  IMAD R8, R11, R20, RZ ;  /* 0x000000140b087224 */ /* 0x000fe200078e02ff */
[----:B------:R-:W2:Y:S01]  /*0920*/  LDC R5, c[0x0][0x144] ;  /* 0x00005100ff057b82 */ /* 0x000ea20000000800 */
[----:B------:R-:W3:Y:S02]  /*0930*/  F2I.U32.TRUNC.NTZ R0, R0 ;  /* 0x0000000000007305 */ /* 0x000ee4000020f000 */
[----:B------:R-:W-:-:S04]  /*0940*/  IMAD R9, R9, R21, R8 ;  /* 0x0000001509097224 */ /* 0x000fc800078e0208 */
[----:B------:R-:W-:Y:S01]  /*0950*/  IMAD.IADD R7, R7, 0x1, R9 ;  /* 0x0000000107077824 */ /* 0x000fe200078e0209 */
[----:B------:R-:W4:Y:S01]  /*0960*/  LDC R12, c[0x0][0x608] ;  /* 0x00018200ff0c7b82 */ /* 0x000f220000000800 */
[----:B------:R-:W-:-:S03]  /*0970*/  IMAD.MOV.U32 R9, RZ, RZ, -0x1 ;  /* 0xffffffffff097424 */ /* 0x000fc600078e00ff */
[-CC-:B0-----:R-:W-:Y:S02]  /*0980*/  SHF.R.U64 R20, R6, R10.reuse, R7.reuse ;  /* 0x0000000a06147219 */ /* 0x181fe40000001207 */
[----:B------:R-:W-:Y:S02]  /*0990*/  I2FP.F32.U32 R6, R3 ;  /* 0x0000000300067245 */ /* 0x000fe40000201000 */
[----:B------:R-:W0:Y:S01]  /*09a0*/  LDC R26, c[0x0][0x658] ;  /* 0x00019600ff1a7b82 */ /* 0x000e220000000800 */
[----:B-1----:R-:W-:Y:S01]  /*09b0*/  ISETP.NE.U32.AND P0, PT, R28, RZ, PT ;  /* 0x000000ff1c00720c */ /* 0x002fe20003f05070 */
[----:B---3--:R-:W-:Y:S01]  /*09c0*/  IMAD.MOV R8, RZ, RZ, -R0 ;  /* 0x000000ffff087224 */ /* 0x008fe200078e0a00 */
[----:B------:R-:W-:Y:S01]  /*09d0*/  SHF.R.U32.HI R7, RZ, R10, R7 ;  /* 0x0000000aff077219 */ /* 0x000fe20000011607 */
[----:B------:R-:W-:Y:S01]  /*09e0*/  FMUL R6, R6, UR4 ;  /* 0x0000000406067c20 */ /* 0x000fe20008400000 */
[----:B------:R-:W-:-:S03]  /*09f0*/  ISETP.NE.AND.EX P0, PT, R29, RZ, PT, P0 ;  /* 0x000000ff1d00720c */ /* 0x000fc60003f05300 */
[----:B------:R-:W1:Y:S01]  /*0a00*/  LDC R14, c[0x0][0x148] ;  /* 0x00005200ff0e7b82 */ /* 0x000e620000000800 */
[----:B--2---:R-:W-:-:S07]  /*0a10*/  IMAD R0, R5, R8, R4 ;  /* 0x0000000805007224 */ /* 0x004fce00078e0204 */
[----:B------:R-:W2:Y:S01]  /*0a20*/  LDC R24, c[0x0][0x600] ;  /* 0x00018000ff187b82 */ /* 0x000ea20000000800 */
[-CC-:B----4-:R-:W-:Y:S02]  /*0a30*/  SHF.R.U64 R30, R20, R12.reuse, R7.reuse ;  /* 0x0000000c141e7219 */ /* 0x190fe40000001207 */
[----:B------:R-:W-:Y:S01]  /*0a40*/  SHF.R.U32.HI R5, RZ, R12, R7 ;  /* 0x0000000cff057219 */ /* 0x000fe20000011607 */
[----:B------:R-:W-:Y:S01]  /*0a50*/  IMAD.MOV.U32 R7, RZ, RZ, 0x1 ;  /* 0x00000001ff077424 */ /* 0x000fe200078e00ff */
[----:B------:R3:W4:Y:S03]  /*0a60*/  F2I.U32.TRUNC.NTZ R12, R6 ;  /* 0x00000006000c7305 */ /* 0x000726000020f000 */
[----:B------:R-:W1:Y:S01]  /*0a70*/  LDC R15, c[0x0][0x648] ;  /* 0x00019200ff0f7b82 */ /* 0x000e620000000800 */
[-C--:B0-----:R-:W-:Y:S02]  /*0a80*/  SHF.L.U32 R4, R9, R26.reuse, RZ ;  /* 0x0000001a09047219 */ /* 0x081fe400000006ff */
[----:B------:R-:W-:-:S02]  /*0a90*/  SHF.R.U64 R32, R30, R26, R5 ;  /* 0x0000001a1e207219 */ /* 0x000fc40000001205 */
[----:B------:R-:W-:Y:S02]  /*0aa0*/  LOP3.LUT R11, RZ, R4, RZ, 0x33, !PT ;  /* 0x00000004ff0b7212 */ /* 0x000fe400078e33ff */
[-C--:B------:R-:W-:Y:S01]  /*0ab0*/  SHF.R.U32.HI R5, RZ, R26.reuse, R5 ;  /* 0x0000001aff057219 */ /* 0x080fe20000011605 */
[----:B------:R-:W0:Y:S01]  /*0ac0*/  LDC R21, c[0x0][0x638] ;  /* 0x00018e00ff157b82 */ /* 0x000e220000000800 */
[----:B------:R-:W-:Y:S01]  /*0ad0*/  SHF.L.U32 R10, R7, R26, RZ ;  /* 0x0000001a070a7219 */ /* 0x000fe200000006ff */
[----:B------:R-:W-:-:S06]  /*0ae0*/  IMAD.MOV.U32 R4, RZ, RZ, R32 ;  /* 0x000000ffff047224 */ /* 0x000fcc00078e0020 */
[----:B------:R-:W0:Y:S01]  /*0af0*/  LDC R58, c[0x0][0x610] ;  /* 0x00018400ff3a7b82 */ /* 0x000e220000000800 */
[----:B---34-:R-:W-:Y:S05]  /*0b00*/  @!P0 BRA `(.L_x_7) ;  /* 0x0000000000288947 */ /* 0x018fea0003800000 */
[----:B------:R-:W3:Y:S02]  /*0b10*/  LDC R9, c[0x0][0x64c] ;  /* 0x00019300ff097b82 */ /* 0x000ee40000000800 */
[----:B---3--:R-:W-:-:S05]  /*0b20*/  IADD3 R9, P0, R32, R9, RZ ;  /* 0x0000000920097210 */ /* 0x008fca0007f1e0ff */
        /* <DEDUP_REMOVED lines=8> */
.L_x_7:
[----:B-1----:R-:W-:Y:S01]  /*0bb0*/  SHF.R.U64 R4, R4, R15, R5 ;  /* 0x0000000f04047219 */ /* 0x002fe20000001205 */
[----:B--2---:R-:W-:Y:S01]  /*0bc0*/  VIADD R5, R24, 0xffffffff ;  /* 0xffffffff18057836 */ /* 0x004fe20000000000 */
[----:B------:R-:W-:Y:S01]  /*0bd0*/  LOP3.LUT R11, R30, R11, RZ, 0xc0, !PT ;  /* 0x0000000b1e0b7212 */ /* 0x000fe200078ec0ff */
[----:B------:R-:W-:Y:S02]  /*0be0*/  IMAD.MOV R12, RZ, RZ, -R12 ;  /* 0x000000ffff0c7224 */ /* 0x000fe400078e0a0c */
[----:B------:R-:W-:Y:S01]  /*0bf0*/  IMAD.MOV R6, RZ, RZ, -R4 ;  /* 0x000000ffff067224 */ /* 0x000fe200078e0a04 */
[----:B------:R-:W-:Y:S01]  /*0c00*/  LOP3.LUT R5, R20, R5, RZ, 0xc0, !PT ;  /* 0x0000000514057212 */ /* 0x000fe200078ec0ff */
[----:B------:R-:W-:Y:S02]  /*0c10*/  @P3 IMAD R0, R14, R12, R3 ;  /* 0x0000000c0e003224 */ /* 0x000fe400078e0203 */
[----:B------:R-:W-:Y:S02]  /*0c20*/  IMAD R11, R10, R4, R11 ;  /* 0x000000040a0b7224 */ /* 0x000fe400078e020b */
[----:B0-----:R-:W-:-:S02]  /*0c30*/  IMAD R3, R6, R21, R32 ;  /* 0x0000001506037224 */ /* 0x001fc400078e0220 */
[----:B------:R-:W-:Y:S02]  /*0c40*/  IMAD R58, R11, R58, R0 ;  /* 0x0000003a0b3a7224 */ /* 0x000fe400078e0200 */
[----:B------:R-:W-:Y:S02]  /*0c50*/  IMAD R3, R3, R24, R5 ;  /* 0x0000001803037224 */ /* 0x000fe400078e0205 */
[----:B------:R-:W-:-:S03]  /*0c60*/  IMAD.MOV.U32 R0, RZ, RZ, 0x1 ;  /* 0x00000001ff007424 */ /* 0x000fc600078e00ff */
[----:B------:R-:W-:Y:S02]  /*0c70*/  SEL R59, R3, R58, !P3 ;  /* 0x0000003a033b7207 */ /* 0x000fe40005800000 */
[----:B------:R-:W-:-:S07]  /*0c80*/  SEL R58, R58, R3, !P3 ;  /* 0x000000033a3a7207 */ /* 0x000fce0005800000 */
.L_x_5:
[----:B------:R-:W-:-:S08]  /*0c90*/  NOP ;  /* 0x0000000000007918 */ /* 0x000fd00000000000 */
[----:B------:R-:W0:Y:S02]  /*0ca0*/  USETMAXREG.TRY_ALLOC.CTAPOOL UP0, 0xe8 ;  /* 0x000000e8000079c8 */ /* 0x000e240008000600 */
[----:B0-----:R-:W-:-:S13]  /*0cb0*/  PLOP3.LUT P0, PT, PT, PT, UP0, 0x80, 0x0 ;  /* 0x000000000000781c */ /* 0x001fda0003f0f008 */
[----:B------:R-:W-:Y:S05]  /*0cc0*/  @!P0 BRA `(.L_x_5) ;  /* 0xfffffffc00f08947 */ /* 0x000fea000383ffff */
[----:B------:R-:W-:Y:S01]  /*0cd0*/  ULDC.64 UR4, c[0x0][0x598] ;  /* 0x0001660000047ab9 */ /* 0x000fe20000000a00 */
[----:B------:R-:W-:Y:S01]  /*0ce0*/  ULDC.64 UR36, c[0x0][0x208] ;  /* 0x0000820000247ab9 */ /* 0x000fe20000000a00 */
[----:B------:R-:W-:-:S04]  /*0cf0*/  ISETP.NE.U32.AND P0, PT, RZ, UR4, PT ;  /* 0x00000004ff007c0c */ /* 0x000fc8000bf05070 */
[----:B------:R-:W-:-:S13]  /*0d00*/  ISETP.NE.AND.EX P0, PT, RZ, UR5, PT, P0 ;  /* 0x00000005ff007c0c */ /* 0x000fda000bf05300 */
[----:B------:R-:W-:Y:S05]  /*0d10*/  @!P0 BRA `(.L_x_8) ;  /* 0x00000000001c8947 */ /* 0x000fea0003800000 */
[----:B------:R-:W0:Y:S02]  /*0d20*/  LDC.64 R4, c[0x0][0x598] ;  /* 0x00016600ff047b82 */ /* 0x000e240000000a00 */
[----:B0-----:R-:W2:Y:S02]  /*0d30*/  LDG.E.64 R4, desc[UR36][R4.64] ;  /* 0x0000002404047981 */ /* 0x001ea4000c1e1b00 */
[----:B--2---:R-:W-:-:S04]  /*0d40*/  ISETP.NE.U32.AND P0, PT, R4, RZ, PT ;  /* 0x000000ff0400720c */ /* 0x004fc80003f05070 */
[----:B------:R-:W-:-:S13]  /*0d50*/  ISETP.NE.AND.EX P0, PT, R5, RZ, PT, P0 ;  /* 0x000000ff0500720c */ /* 0x000fda0003f05300 */
[----:B------:R-:W-:Y:S05]  /*0d60*/  @!P0 BRA `(.L_x_8) ;  /* 0x0000000000088947 */ /* 0x000fea0003800000 */
[----:B------:R0:W5:Y:S01]  /*0d70*/  LD.E R23, desc[UR36][R4.64] ;  /* 0x0000002404177980 */ /* 0x000162000c101900 */
[----:B------:R-:W-:Y:S05]  /*0d80*/  BRA `(.L_x_9) ;  /* 0x0000000000247947 */ /* 0x000fea0003800000 */
.L_x_8:
[----:B------:R-:W-:Y:S02]  /*0d90*/  ULDC.64 UR4, c[0x0][0x588] ;  /* 0x0001620000047ab9 */ /* 0x000fe40000000a00 */
[----:B------:R-:W-:-:S04]  /*0da0*/  ISETP.NE.U32.AND P0, PT, RZ, UR4, PT ;  /* 0x00000004ff007c0c */ /* 0x000fc8000bf05070 */
[----:B------:R-:W-:-:S13]  /*0db0*/  ISETP.NE.AND.EX P0, PT, RZ, UR5, PT, P0 ;  /* 0x00000005ff007c0c */ /* 0x000fda000bf05300 */
[----:B------:R-:W-:Y:S05]  /*0dc0*/  @!P0 BRA `(.L_x_10) ;  /* 0x00000000000c8947 */ /* 0x000fea0003800000 */
[----:B------:R-:W0:Y:S02]  /*0dd0*/  LDC.64 R4, c[0x0][0x588] ;  /* 0x00016200ff047b82 */ /* 0x000e240000000a00 */
[----:B0-----:R1:W5:Y:S01]  /*0de0*/  LDG.E R23, desc[UR36][R4.64] ;  /* 0x0000002404177981 */ /* 0x001362000c1e1900 */
[----:B------:R-:W-:Y:S05]  /*0df0*/  BRA `(.L_x_9) ;  /* 0x0000000000087947 */ /* 0x000fea0003800000 */
.L_x_10:
[----:B------:R-:W-:Y:S02]  /*0e00*/  ULDC UR4, c[0x0][0x580] ;  /* 0x0001600000047ab9 */ /* 0x000fe40000000800 */
[----:B------:R-:W-:-:S07]  /*0e10*/  IMAD.U32 R23, RZ, RZ, UR4 ;  /* 0x00000004ff177e24 */ /* 0x000fce000f8e00ff */
.L_x_9:
[----:B------:R-:W-:Y:S02]  /*0e20*/  ULDC.64 UR4, c[0x0][0x5a0] ;  /* 0x0001680000047ab9 */ /* 0x000fe40000000a00 */
[----:B------:R-:W-:-:S04]  /*0e30*/  ISETP.NE.U32.AND P0, PT, RZ, UR4, PT ;  /* 0x00000004ff007c0c */ /* 0x000fc8000bf05070 */
[----:B------:R-:W-:-:S13]  /*0e40*/  ISETP.NE.AND.EX P0, PT, RZ, UR5, PT, P0 ;  /* 0x00000005ff007c0c */ /* 0x000fda000bf05300 */
[----:B------:R-:W-:Y:S05]  /*0e50*/  @!P0 BRA `(.L_x_11) ;  /* 0x00000000001c8947 */ /* 0x000fea0003800000 */
[----:B01----:R-:W0:Y:S02]  /*0e60*/  LDC.64 R4, c[0x0][0x5a0] ;  /* 0x00016800ff047b82 */ /* 0x003e240000000a00 */
[----:B0-----:R-:W2:Y:S02]  /*0e70*/  LDG.E.64 R4, desc[UR36][R4.64] ;  /* 0x0000002404047981 */ /* 0x001ea4000c1e1b00 */
[----:B--2---:R-:W-:-:S04]  /*0e80*/  ISETP.NE.U32.AND P0, PT, R4, RZ, PT ;  /* 0x000000ff0400720c */ /* 0x004fc80003f05070 */
[----:B------:R-:W-:-:S13]  /*0e90*/  ISETP.NE.AND.EX P0, PT, R5, RZ, PT, P0 ;  /* 0x000000ff0500720c */ /* 0x000fda0003f05300 */
[----:B------:R-:W-:Y:S05]  /*0ea0*/  @!P0 BRA `(.L_x_11) ;  /* 0x0000000000088947 */ /* 0x000fea0003800000 */
[----:B------:R0:W5:Y:S01]  /*0eb0*/  LD.E R56, desc[UR36][R4.64] ;  /* 0x0000002404387980 */ /* 0x000162000c101900 */
[----:B------:R-:W-:Y:S05]  /*0ec0*/  BRA `(.L_x_12) ;  /* 0x0000000000247947 */ /* 0x000fea0003800000 */
.L_x_11:
[----:B------:R-:W-:Y:S02]  /*0ed0*/  ULDC.64 UR4, c[0x0][0x590] ;  /* 0x0001640000047ab9 */ /* 0x000fe40000000a00 */
[----:B------:R-:W-:-:S04]  /*0ee0*/  ISETP.NE.U32.AND P0, PT, RZ, UR4, PT ;  /* 0x00000004ff007c0c */ /* 0x000fc8000bf05070 */
[----:B------:R-:W-:-:S13]  /*0ef0*/  ISETP.NE.AND.EX P0, PT, RZ, UR5, PT, P0 ;  /* 0x00000005ff007c0c */ /* 0x000fda000bf05300 */
[----:B------:R-:W-:Y:S05]  /*0f00*/  @!P0 BRA `(.L_x_13) ;  /* 0x00000000000c8947 */ /* 0x000fea0003800000 */
[----:B01----:R-:W0:Y:S02]  /*0f10*/  LDC.64 R4, c[0x0][0x590] ;  /* 0x00016400ff047b82 */ /* 0x003e240000000a00 */
[----:B0-----:R1:W5:Y:S01]  /*0f20*/  LDG.E R56, desc[UR36][R4.64] ;  /* 0x0000002404387981 */ /* 0x001362000c1e1900 */
[----:B------:R-:W-:Y:S05]  /*0f30*/  BRA `(.L_x_12) ;  /* 0x0000000000087947 */ /* 0x000fea0003800000 */
.L_x_13:
[----:B------:R-:W-:Y:S02]  /*0f40*/  ULDC UR4, c[0x0][0x584] ;  /* 0x0001610000047ab9 */ /* 0x000fe40000000800 */
[----:B------:R-:W-:-:S07]  /*0f50*/  IMAD.U32 R56, RZ, RZ, UR4 ;  /* 0x00000004ff387e24 */ /* 0x000fce000f8e00ff */
.L_x_12:
[----:B------:R-:W-:-:S13]  /*0f60*/  LOP3.LUT P0, RZ, R0, 0xff, RZ, 0xc0, !PT ;  /* 0x000000ff00ff7812 */ /* 0x000fda000780c0ff */
[----:B------:R-:W-:Y:S05]  /*0f70*/  @!P0 EXIT ;  /* 0x000000000000894d */ /* 0x000fea0003800000 */
[----:B------:R-:W-:Y:S01]  /*0f80*/  ULDC UR4, c[0x0][0x28c] ;  /* 0x0000a30000047ab9 */ /* 0x000fe20000000800 */
[----:B------:R-:W-:Y:S01]  /*0f90*/  LOP3.LUT R62, R19, 0x1, RZ, 0xfc, !PT ;  /* 0x00000001133e7812 */ /* 0x000fe200078efcff */
[----:B------:R-:W-:Y:S01]  /*0fa0*/  UIADD3 UR4, UR4, 0x1f, URZ ;  /* 0x0000001f04047890 */ /* 0x000fe2000fffe03f */
[----:B------:R-:W-:Y:S01]  /*0fb0*/  UMOV UR38, URZ ;  /* 0x0000003f00267c82 */ /* 0x000fe20008000000 */
[----:B------:R-:W-:Y:S02]  /*0fc0*/  UMOV UR39, URZ ;  /* 0x0000003f00277c82 */ /* 0x000fe40008000000 */
[----:B------:R-:W-:-:S04]  /*0fd0*/  USHF.R.S32.HI UR5, URZ, 0x1f, UR4 ;  /* 0x0000001f3f057899 */ /* 0x000fc80008011404 */
[----:B------:R-:W-:-:S04]  /*0fe0*/  ULEA.HI UR5, UR5, UR4, URZ, 0x5 ;  /* 0x0000000405057291 */ /* 0x000fc8000f8f283f */
[----:B------:R-:W-:-:S12]  /*0ff0*/  USHF.R.S32.HI UR40, URZ, 0x5, UR5 ;  /* 0x000000053f287899 */ /* 0x000fd80008011405 */
.L_x_95:
[----:B------:R-:W-:Y:S01]  /*1000*/  LOP3.LUT R0, R18, 0x80, RZ, 0xc0, !PT ;  /* 0x0000008012007812 */ /* 0x000fe200078ec0ff */
[----:B------:R-:W2:Y:S01]  /*1010*/  S2UR UR7, SR_CgaCtaId ;  /* 0x00000000000779c3 */ /* 0x000ea20000008800 */
[----:B------:R-:W-:Y:S02]  /*1020*/  UMOV UR6, 0x400 ;  /* 0x0000040000067882 */ /* 0x000fe40000000000 */
[----:B------:R-:W-:-:S06]  /*1030*/  SHF.R.U32.HI R0, RZ, 0x7, R0 ;  /* 0x00000007ff007819 */ /* 0x000fcc0000011600 */
[----:B---3--:R-:W3:Y:S01]  /*1040*/  SHFL.IDX PT, R0, R0, RZ, 0x1f ;  /* 0x00001fff00007589 */ /* 0x008ee200000e0000 */
[----:B--2---:R-:W-:Y:S01]  /*1050*/  ULEA UR42, UR7, UR6, 0x18 ;  /* 0x00000006072a7291 */ /* 0x004fe2000f8ec03f */
[----:B---3--:R-:W-:-:S13]  /*1060*/  R2UR UR4, R0 ;  /* 0x00000000000472ca */ /* 0x008fda00000e0000 */
[----:B------:R-:W-:-:S04]  /*1070*/  ULEA.HI UR5, UR4, UR4, URZ, 0x1 ;  /* 0x0000000404057291 */ /* 0x000fc8000f8f083f */
[----:B------:R-:W-:-:S04]  /*1080*/  ULOP3.LUT UR5, UR5, 0x7fffe, URZ, 0xc0, !UPT ;  /* 0x0007fffe05057892 */ /* 0x000fc8000f8ec03f */
[----:B------:R-:W-:-:S03]  /*1090*/  UIADD3 UR5, UR4, -UR5, URZ ;  /* 0x8000000504057290 */ /* 0x000fc6000fffe03f */
[----:B------:R-:W-:Y:S01]  /*10a0*/  ULDC UR4, c[0x0][0x28c] ;  /* 0x0000a30000047ab9 */ /* 0x000fe20000000800 */
[----:B------:R-:W-:Y:S01]  /*10b0*/  ULEA UR5, UR5, UR42, 0xd ;  /* 0x0000002a05057291 */ /* 0x000fe2000f8e683f */
[----:B------:R-:W-:-:S03]  /*10c0*/  ISETP.LT.AND P0, PT, RZ, UR4, PT ;  /* 0x00000004ff007c0c */ /* 0x000fc6000bf01270 */
[----:B------:R-:W-:-:S04]  /*10d0*/  UIADD3 UR5, UR5, 0x180, URZ ;  /* 0x0000018005057890 */ /* 0x000fc8000fffe03f */
[----:B------:R-:W-:-:S04]  /*10e0*/  USHF.R.U32.HI UR5, URZ, 0x4, UR5 ;  /* 0x000000043f057899 */ /* 0x000fc80008011605 */
[----:B------:R-:W-:Y:S02]  /*10f0*/  ULOP3.LUT UR41, UR5, 0x3fff, URZ, 0xc0, !UPT ;  /* 0x00003fff05297892 */ /* 0x000fe4000f8ec03f */
[----:B-1--45:R-:W-:Y:S10]  /*1100*/  @P0 BRA `(.L_x_14) ;  /* 0x0000000000400947 */ /* 0x032ff40003800000 */
[----:B------:R-:W-:Y:S01]  /*1110*/  MOV R0, 0x0 ;  /* 0x0000000000007802 */ /* 0x000fe20000000f00 */
[----:B------:R-:W-:Y:S01]  /*1120*/  ULDC.64 UR4, c[0x4][0x68] ;  /* 0x01001a0000047ab9 */ /* 0x000fe20000000a00 */
[----:B------:R-:W-:Y:S01]  /*1130*/  ULDC.64 UR6, c[0x4][0x8] ;  /* 0x0100020000067ab9 */ /* 0x000fe20000000a00 */
[----:B01----:R-:W-:Y:S01]  /*1140*/  IMAD.U32 R4, RZ, RZ, UR4 ;  /* 0x00000004ff047e24 */ /* 0x003fe2000f8e00ff */
[----:B------:R0:W1:Y:S01]  /*1150*/  LDC.64 R14, c[0x4][R0] ;  /* 0x01000000000e7b82 */ /* 0x0000620000000a00 */
[----:B------:R-:W-:Y:S01]  /*1160*/  IMAD.U32 R5, RZ, RZ, UR5 ;  /* 0x00000005ff057e24 */ /* 0x000fe2000f8e00ff */
[----:B------:R-:W-:Y:S01]  /*1170*/  ULDC.64 UR4, c[0x4][0x70] ;  /* 0x01001c0000047ab9 */ /* 0x000fe20000000a00 */
[----:B------:R-:W-:Y:S02]  /*1180*/  IMAD.U32 R10, RZ, RZ, UR6 ;  /* 0x00000006ff0a7e24 */ /* 0x000fe4000f8e00ff */
[----:B------:R-:W-:Y:S02]  /*1190*/  IMAD.U32 R6, RZ, RZ, UR4 ;  /* 0x00000004ff067e24 */ /* 0x000fe4000f8e00ff */
[----:B------:R-:W-:-:S02]  /*11a0*/  IMAD.U32 R7, RZ, RZ, UR5 ;  /* 0x00000005ff077e24 */ /* 0x000fc4000f8e00ff */
[----:B------:R-:W-:Y:S02]  /*11b0*/  IMAD.U32 R11, RZ, RZ, UR7 ;  /* 0x00000007ff0b7e24 */ /* 0x000fe4000f8e00ff */
[----:B------:R-:W-:Y:S02]  /*11c0*/  IMAD.MOV.U32 R8, RZ, RZ, 0x1e1 ;  /* 0x000001e1ff087424 */ /* 0x000fe400078e00ff */
[----:B------:R-:W-:Y:S02]  /*11d0*/  IMAD.MOV.U32 R12, RZ, RZ, 0x1 ;  /* 0x00000001ff0c7424 */ /* 0x000fe400078e00ff */
[----:B0-----:R-:W-:-:S07]  /*11e0*/  IMAD.MOV.U32 R13, RZ, RZ, RZ ;  /* 0x000000ffff0d7224 */ /* 0x001fce00078e00ff */
[----:B------:R-:W-:-:S07]  /*11f0*/  LEPC R20, `(.L_x_14) ;  /* 0x000000001014794e */ /* 0x000fce0000000000 */
[----:B-1---5:R-:W-:Y:S05]  /*1200*/  CALL.ABS.NOINC R14 ;  /* 0x000000000e007343 */ /* 0x022fea0003c00000 */
.L_x_14:
[----:B------:R-:W-:-:S13]  /*1210*/  ISETP.NE.AND P0, PT, R62, 0x3, PT ;  /* 0x000000033e00780c */ /* 0x000fda0003f05270 */
[----:B------:R-:W-:Y:S05]  /*1220*/  @!P0 BRA `(.L_x_15) ;  /* 0x0000000000048947 */ /* 0x000fea0003800000 */
[----:B------:R-:W-:Y:S01]  /*1230*/  BPT.TRAP 0x1 ;  /* 0x000000040000795c */ /* 0x000fe20000300000 */
.L_x_15:
[----:B------:R-:W-:Y:S02]  /*1240*/  IMAD.U32 R3, RZ, RZ, UR39 ;  /* 0x00000027ff037e24 */ /* 0x000fe4000f8e00ff */
[----:B------:R-:W-:-:S03]  /*1250*/  IMAD.U32 R0, RZ, RZ, UR38 ;  /* 0x00000026ff007e24 */ /* 0x000fc6000f8e00ff */
[----:B------:R-:W-:Y:S02]  /*1260*/  LEA R3, R3, UR42, 0x3 ;  /* 0x0000002a03037c11 */ /* 0x000fe4000f8e18ff */
[----:B------:R-:W-:-:S04]  /*1270*/  SHF.L.U32 R0, R0, 0x1f, RZ ;  /* 0x0000001f00007819 */ /* 0x000fc800000006ff */
[----:B------:R2:W3:Y:S01]  /*1280*/  SYNCS.PHASECHK.TRANS64.TRYWAIT P1, [R3+URZ], R0 ;  /* 0x00000000030075a7 */ /* 0x0004e2000802017f */
[----:B------:R-:W-:Y:S05]  /*1290*/  @!P0 BRA `(.L_x_16) ;  /* 0x0000000000048947 */ /* 0x000fea0003800000 */
[----:B------:R-:W-:Y:S01]  /*12a0*/  BPT.TRAP 0x1 ;  /* 0x000000040000795c */ /* 0x000fe20000300000 */
.L_x_16:
[----:B---3--:R-:W-:Y:S05]  /*12b0*/  @P1 BRA `(.L_x_17) ;  /* 0x0000000000081947 */ /* 0x008fea0003800000 */
[----:B------:R-:W3:Y:S02]  /*12c0*/  SYNCS.PHASECHK.TRANS64.TRYWAIT P1, [R3+URZ], R0 ;  /* 0x00000000030075a7 */ /* 0x000ee4000802017f */
[----:B---3--:R-:W-:Y:S05]  /*12d0*/  @!P1 BRA `(.L_x_18) ;  /* 0x0000004c00409947 */ /* 0x008fea0003800000 */
.L_x_17:
[----:B------:R-:W-:-:S04]  /*12e0*/  UISETP.LT.AND UP0, UPT, UR40, 0x1, UPT ;  /* 0x000000012800788c */ /* 0x000fc8000bf01270 */
[----:B------:R-:W-:-:S04]  /*12f0*/  USEL UR4, UR40, 0x1, UP0 ;  /* 0x0000000128047887 */ /* 0x000fc80008000000 */
[----:B------:R-:W-:-:S06]  /*1300*/  UIADD3 UR4, UR40, -UR4, URZ ;  /* 0x8000000428047290 */ /* 0x000fcc000fffe03f */
[----:B--23--:R-:W-:Y:S01]  /*1310*/  IMAD.U32 R0, RZ, RZ, UR4 ;  /* 0x00000004ff007e24 */ /* 0x00cfe2000f8e00ff */
[----:B------:R-:W-:Y:S05]  /*1320*/  WARPSYNC.ALL ;  /* 0x0000000000007948 */ /* 0x000fea0003800000 */
[----:B------:R-:W-:Y:S01]  /*1330*/  ISETP.GE.AND P1, PT, R0, 0x1, PT ;  /* 0x000000010000780c */ /* 0x000fe20003f26270 */
[----:B------:R-:W-:Y:S01]  /*1340*/  UIADD3 UR4, UR42, 0x24180, URZ ;  /* 0x000241802a047890 */ /* 0x000fe2000fffe03f */
[----:B------:R-:W-:Y:S01]  /*1350*/  WARPGROUP.ARRIVE ;  /* 0x00000000000079c5 */ /* 0x000fe20000000000 */
[----:B------:R-:W-:Y:S01]  /*1360*/  UMOV UR9, 0x40000040 ;  /* 0x4000004000097882 */ /* 0x000fe20000000000 */
[----:B------:R-:W-:Y:S01]  /*1370*/  UMOV UR11, 0x40000040 ;  /* 0x40000040000b7882 */ /* 0x000fe20000000000 */
[----:B------:R-:W-:-:S04]  /*1380*/  USHF.R.U32.HI UR4, URZ, 0x4, UR4 ;  /* 0x000000043f047899 */ /* 0x000fc80008011604 */
[----:B------:R-:W-:Y:S02]  /*1390*/  ULOP3.LUT UR5, UR4, 0x3fff, URZ, 0xc0, !UPT ;  /* 0x00003fff04057892 */ /* 0x000fe4000f8ec03f */
[----:B------:R-:W-:Y:S02]  /*13a0*/  ULOP3.LUT UR4, UR41, 0x10000, URZ, 0xfc, !UPT ;  /* 0x0001000029047892 */ /* 0x000fe4000f8efc3f */
[----:B------:R-:W-:Y:S02]  /*13b0*/  ULOP3.LUT UR5, UR5, 0x10000, URZ, 0xfc, !UPT ;  /* 0x0001000005057892 */ /* 0x000fe4000f8efc3f */
[----:B------:R-:W-:Y:S02]  /*13c0*/  ULEA UR6, UR39, UR4, 0xa ;  /* 0x0000000427067291 */ /* 0x000fe4000f8e503f */
[----:B------:R-:W-:-:S05]  /*13d0*/  ULEA UR7, UR39, UR5, 0x9 ;  /* 0x0000000527077291 */ /* 0x000fca000f8e483f */
[----:B------:R-:W-:Y:S02]  /*13e0*/  UMOV UR8, UR6 ;  /* 0x0000000600087c82 */ /* 0x000fe40008000000 */
[----:B------:R-:W-:Y:S02]  /*13f0*/  UMOV UR10, UR7 ;  /* 0x00000007000a7c82 */ /* 0x000fe40008000000 */
[----:B------:R-:W-:Y:S01]  /*1400*/  HGMMA.64x64x8.F32.TF32 R24, gdesc[UR8], RZ, !UPT, gsb0 ;  /* 0x04e00000081879f0 */ /* 0x000fe2000c0028ff */
[----:B------:R-:W-:Y:S02]  /*1410*/  UIADD3 UR8, UR6, 0x2, URZ ;  /* 0x0000000206087890 */ /* 0x000fe4000fffe03f */
[----:B------:R-:W-:Y:S01]  /*1420*/  UIADD3 UR10, UR7, 0x2, URZ ;  /* 0x00000002070a7890 */ /* 0x000fe2000fffe03f */
[----:B------:R-:W-:Y:S01]  /*1430*/  UMOV UR9, 0x40000040 ;  /* 0x4000004000097882 */ /* 0x000fe20000000000 */
[----:B------:R-:W-:Y:S01]  /*1440*/  UMOV UR11, 0x40000040 ;  /* 0x40000040000b7882 */ /* 0x000fe20000000000 */
[----:B------:R-:W-:-:S02]  /*1450*/  WARPGROUP.DEPBAR.LE gsb0, 0x0 ;  /* 0x00008000000079c5 */ /* 0x000fc40000010000 */
[----:B------:R-:W-:-:S06]  /*1460*/  WARPGROUP.ARRIVE ;  /* 0x00000000000079c5 */ /* 0x000fcc0000000000 */
[----:B------:R-:W-:Y:S01]  /*1470*/  HGMMA.64x64x8.F32.TF32 R24, gdesc[UR8], R24, gsb0 ;  /* 0x04e00000081879f0 */ /* 0x000fe20008002818 */
[----:B------:R-:W-:Y:S02]  /*1480*/  UIADD3 UR8, UR6, 0x4, URZ ;  /* 0x0000000406087890 */ /* 0x000fe4000fffe03f */
[----:B------:R-:W-:Y:S01]  /*1490*/  UIADD3 UR10, UR7, 0x4, URZ ;  /* 0x00000004070a7890 */ /* 0x000fe2000fffe03f */
[----:B------:R-:W-:Y:S01]  /*14a0*/  UMOV UR9, 0x40000040 ;  /* 0x4000004000097882 */ /* 0x000fe20000000000 */
[----:B------:R-:W-:Y:S01]  /*14b0*/  UMOV UR11, 0x40000040 ;  /* 0x40000040000b7882 */ /* 0x000fe20000000000 */
[----:B------:R-:W-:Y:S02]  /*14c0*/  WARPGROUP.DEPBAR.LE gsb0, 0x0 ;  /* 0x00008000000079c5 */ /* 0x000fe40000010000 */
        /* <DEDUP_REMOVED lines=8> */
[----:B------:R-:W-:Y:S03]  /*1550*/  HGMMA.64x64x8.F32.TF32 R24, gdesc[UR8], R24, gsb0 ;  /* 0x04e00000081879f0 */ /* 0x000fe60008002818 */
[----:B------:R-:W-:Y:S02]  /*1560*/  WARPGROUP.DEPBAR.LE gsb0, 0x0 ;  /* 0x00008000000079c5 */ /* 0x000fe40000010000 */
[----:B------:R-:W-:Y:S05]  /*1570*/  @!P1 BRA `(.L_x_19) ;  /* 0x0000000400189947 */ /* 0x000fea0003800000 */
[----:B------:R-:W-:-:S04]  /*1580*/  UIADD3 UR6, UR39, 0x1, URZ ;  /* 0x0000000127067890 */ /* 0x000fc8000fffe03f */
[----:B------:R-:W-:-:S04]  /*1590*/  UISETP.NE.AND UP0, UPT, UR6, 0x9, UPT ;  /* 0x000000090600788c */ /* 0x000fc8000bf05270 */
[----:B------:R-:W-:Y:S02]  /*15a0*/  USEL UR7, URZ, 0x1, UP0 ;  /* 0x000000013f077887 */ /* 0x000fe40008000000 */
[----:B------:R-:W-:Y:S02]  /*15b0*/  USEL UR6, UR6, URZ, UP0 ;  /* 0x0000003f06067287 */ /* 0x000fe40008000000 */
[----:B------:R-:W-:-:S06]  /*15c0*/  ULOP3.LUT UR7, UR38, UR7, URZ, 0x3c, !UPT ;  /* 0x0000000726077292 */ /* 0x000fcc000f8e3c3f */
[----:B01----:R-:W-:Y:S01]  /*15d0*/  IMAD.U32 R5, RZ, RZ, UR7 ;  /* 0x00000007ff057e24 */ /* 0x003fe2000f8e00ff */
[----:B------:R-:W-:-:S06]  /*15e0*/  UMOV UR7, UR39 ;  /* 0x0000002700077c82 */ /* 0x000fcc0008000000 */
.L_x_26:
[----:B01----:R-:W-:Y:S05]  /*15f0*/  @!P0 BRA `(.L_x_20) ;  /* 0x0000000000048947 */ /* 0x003fea0003800000 */
[----:B------:R-:W-:Y:S01]  /*1600*/  BPT.TRAP 0x1 ;  /* 0x000000040000795c */ /* 0x000fe20000300000 */
.L_x_20:
[----:B------:R-:W0:Y:S01]  /*1610*/  S2UR UR9, SR_CgaCtaId ;  /* 0x00000000000979c3 */ /* 0x000e220000008800 */
[----:B------:R-:W-:Y:S01]  /*1620*/  UMOV UR8, 0x400 ;  /* 0x0000040000087882 */ /* 0x000fe20000000000 */
[----:B------:R-:W-:Y:S01]  /*1630*/  SHF.L.U32 R3, R5, 0x1f, RZ ;  /* 0x0000001f05037819 */ /* 0x000fe200000006ff */
[----:B0-----:R-:W-:-:S04]  /*1640*/  ULEA UR14, UR9, UR8, 0x18 ;  /* 0x00000008090e7291 */ /* 0x001fc8000f8ec03f */
[----:B------:R-:W-:-:S09]  /*1650*/  ULEA UR8, UR6, UR14, 0x3 ;  /* 0x0000000e06087291 */ /* 0x000fd2000f8e183f */
[----:B------:R0:W1:Y:S01]  /*1660*/  SYNCS.PHASECHK.TRANS64.TRYWAIT P1, [UR8], R3 ;  /* 0x00000003ff0075a7 */ /* 0x0000620008020148 */
[----:B------:R-:W-:Y:S05]  /*1670*/  @!P0 BRA `(.L_x_21) ;  /* 0x0000000000048947 */ /* 0x000fea0003800000 */
[----:B------:R-:W-:Y:S01]  /*1680*/  BPT.TRAP 0x1 ;  /* 0x000000040000795c */ /* 0x000fe20000300000 */
.L_x_21:
[----:B-1----:R-:W-:Y:S05]  /*1690*/  @P1 BRA `(.L_x_22) ;  /* 0x0000000000081947 */ /* 0x002fea0003800000 */
[----:B------:R-:W1:Y:S02]  /*16a0*/  SYNCS.PHASECHK.TRANS64.TRYWAIT P1, [UR8], R3 ;  /* 0x00000003ff0075a7 */ /* 0x000e640008020148 */
[----:B-1----:R-:W-:Y:S05]  /*16b0*/  @!P1 BRA `(.L_x_23) ;  /* 0x00000048005c9947 */ /* 0x002fea0003800000 */
.L_x_22:
[----:B------:R-:W-:Y:S01]  /*16c0*/  ULEA UR12, UR6, UR4, 0xa ;  /* 0x00000004060c7291 */ /* 0x000fe2000f8e503f */
[----:B------:R-:W-:Y:S01]  /*16d0*/  WARPGROUP.ARRIVE ;  /* 0x00000000000079c5 */ /* 0x000fe20000000000 */
[----:B------:R-:W-:Y:S01]  /*16e0*/  ULEA UR13, UR6, UR5, 0x9 ;  /* 0x00000005060d7291 */ /* 0x000fe2000f8e483f */
[----:B------:R-:W-:Y:S01]  /*16f0*/  UMOV UR9, 0x40000040 ;  /* 0x4000004000097882 */ /* 0x000fe20000000000 */
[----:B------:R-:W-:-:S03]  /*1700*/  UMOV UR11, 0x40000040 ;  /* 0x40000040000b7882 */ /* 0x000fc60000000000 */
[----:B------:R-:W-:Y:S02]  /*1710*/  UMOV UR8, UR12 ;  /* 0x0000000c00087c82 */ /* 0x000fe40008000000 */
[----:B------:R-:W-:Y:S02]  /*1720*/  UMOV UR10, UR13 ;  /* 0x0000000d000a7c82 */ /* 0x000fe40008000000 */
[----:B------:R-:W-:Y:S01]  /*1730*/  HGMMA.64x64x8.F32.TF32 R24, gdesc[UR8], R24, gsb0 ;  /* 0x04e00000081879f0 */ /* 0x000fe20008002818 */
        /* <DEDUP_REMOVED lines=23> */
[----:B------:R-:W-:Y:S01]  /*18b0*/  BPT.TRAP 0x1 ;  /* 0x000000040000795c */ /* 0x000fe20000300000 */
.L_x_24:
[----:B------:R-:W-:Y:S01]  /*18c0*/  ULEA UR8, UR7, UR14, 0x3 ;  /* 0x0000000e07087291 */ /* 0x000fe2000f8e183f */
[----:B------:R-:W-:-:S03]  /*18d0*/  ISETP.GT.U32.AND P1, PT, R19, 0x1, PT ;  /* 0x000000011300780c */ /* 0x000fc60003f24070 */
[----:B------:R-:W-:-:S04]  /*18e0*/  UIADD3 UR8, UR8, 0x48, URZ ;  /* 0x0000004808087890 */ /* 0x000fc8000fffe03f */
[----:B------:R-:W-:-:S09]  /*18f0*/  UPRMT UR8, URZ, 0x654, UR8 ;  /* 0x000006543f087896 */ /* 0x000fd20008000008 */
[----:B------:R-:W-:Y:S01]  /*1900*/  SYNCS.ARRIVE.TRANS64.RED.A1T0 RZ, [UR8], RZ ;  /* 0x000000ffffff79a7 */ /* 0x000fe20008100408 */
[----:B------:R-:W-:Y:S05]  /*1910*/  @P1 BRA `(.L_x_25) ;  /* 0x0000000000041947 */ /* 0x000fea0003800000 */
[----:B------:R-:W-:Y:S01]  /*1920*/  BPT.TRAP 0x1 ;  /* 0x000000040000795c */ /* 0x000fe20000300000 */
.L_x_25:
[----:B------:R-:W-:Y:S01]  /*1930*/  UIADD3 UR6, UR6, 0x1, URZ ;  /* 0x0000000106067890 */ /* 0x000fe2000fffe03f */
[C---:B------:R-:W-:Y:S01]  /*1940*/  ISETP.GT.AND P1, PT, R0.reuse, 0x1, PT ;  /* 0x000000010000780c */ /* 0x040fe20003f24270 */
[----:B------:R-:W-:Y:S01]  /*1950*/  UIADD3 UR7, UR7, 0x1, URZ ;  /* 0x0000000107077890 */ /* 0x000fe2000fffe03f */
[----:B------:R-:W-:Y:S01]  /*1960*/  VIADD R0, R0, 0xffffffff ;  /* 0xffffffff00007836 */ /* 0x000fe20000000000 */
[----:B------:R-:W-:Y:S02]  /*1970*/  UISETP.NE.AND UP0, UPT, UR6, 0x9, UPT ;  /* 0x000000090600788c */ /* 0x000fe4000bf05270 */
[----:B------:R-:W-:Y:S02]  /*1980*/  UISETP.NE.AND UP1, UPT, UR7, 0x9, UPT ;  /* 0x000000090700788c */ /* 0x000fe4000bf25270 */
[----:B------:R-:W-:Y:S02]  /*1990*/  USEL UR8, URZ, 0x1, UP0 ;  /* 0x000000013f087887 */ /* 0x000fe40008000000 */
[----:B------:R-:W-:-:S02]  /*19a0*/  USEL UR6, UR6, URZ, UP0 ;  /* 0x0000003f06067287 */ /* 0x000fc40008000000 */
[----:B------:R-:W-:Y:S02]  /*19b0*/  USEL UR7, UR7, URZ, UP1 ;  /* 0x0000003f07077287 */ /* 0x000fe40008800000 */
[----:B------:R-:W-:Y:S01]  /*19c0*/  LOP3.LUT R5, R5, UR8, RZ, 0x3c, !PT ;  /* 0x0000000805057c12 */ /* 0x000fe2000f8e3cff */
[----:B------:R-:W-:Y:S09]  /*19d0*/  @P1 BRA `(.L_x_26) ;  /* 0xfffffffc00041947 */ /* 0x000ff2000383ffff */
.L_x_19:
[----:B------:R-:W2:Y:S02]  /*19e0*/  LDC R0, c[0x0][0x28c] ;  /* 0x0000a300ff007b82 */ /* 0x000ea40000000800 */
[----:B--2---:R-:W-:-:S13]  /*19f0*/  ISETP.GE.AND P1, PT, R0, 0x1, PT ;  /* 0x000000010000780c */ /* 0x004fda0003f26270 */
[----:B------:R-:W-:Y:S05]  /*1a00*/  @!P1 BRA `(.L_x_27) ;  /* 0x0000000000489947 */ /* 0x000fea0003800000 */
[----:B------:R-:W-:Y:S05]  /*1a10*/  @!P0 BRA `(.L_x_28) ;  /* 0x0000000000048947 */ /* 0x000fea0003800000 */
[----:B------:R-:W-:Y:S01]  /*1a20*/  BPT.TRAP 0x1 ;  /* 0x000000040000795c */ /* 0x000fe20000300000 */
.L_x_28:
[----:B------:R-:W2:Y:S01]  /*1a30*/  S2UR UR7, SR_CgaCtaId ;  /* 0x00000000000779c3 */ /* 0x000ea20000008800 */
[----:B------:R-:W-:Y:S01]  /*1a40*/  UISETP.LT.AND UP0, UPT, UR40, 0x1, UPT ;  /* 0x000000012800788c */ /* 0x000fe2000bf01270 */
[----:B------:R-:W-:-:S03]  /*1a50*/  ISETP.GT.U32.AND P0, PT, R19, 0x1, PT ;  /* 0x000000011300780c */ /* 0x000fc60003f04070 */
[----:B------:R-:W-:-:S04]  /*1a60*/  USEL UR6, UR40, 0x1, UP0 ;  /* 0x0000000128067887 */ /* 0x000fc80008000000 */
[----:B------:R-:W-:-:S04]  /*1a70*/  UIADD3 UR6, UR39, UR40, -UR6 ;  /* 0x0000002827067290 */ /* 0x000fc8000fffe806 */
[----:B------:R-:W-:-:S04]  /*1a80*/  UIMAD.WIDE.U32 UR4, UR6, 0x38e38e39, URZ ;  /* 0x38e38e39060478a5 */ /* 0x000fc8000f8e003f */
[----:B------:R-:W-:-:S03]  /*1a90*/  USHF.R.U32.HI UR4, URZ, 0x1, UR5 ;  /* 0x000000013f047899 */ /* 0x000fc60008011605 */
[----:B------:R-:W-:Y:S01]  /*1aa0*/  UMOV UR5, 0x400 ;  /* 0x0000040000057882 */ /* 0x000fe20000000000 */
[----:B------:R-:W-:Y:S02]  /*1ab0*/  UIMAD UR6, UR4, -0x9, UR6 ;  /* 0xfffffff7040678a4 */ /* 0x000fe4000f8e0206 */
[----:B--2---:R-:W-:-:S04]  /*1ac0*/  ULEA UR5, UR7, UR5, 0x18 ;  /* 0x0000000507057291 */ /* 0x004fc8000f8ec03f */
[----:B------:R-:W-:-:S04]  /*1ad0*/  ULEA UR6, UR6, UR5, 0x3 ;  /* 0x0000000506067291 */ /* 0x000fc8000f8e183f */
[----:B------:R-:W-:-:S04]  /*1ae0*/  UIADD3 UR6, UR6, 0x48, URZ ;  /* 0x0000004806067890 */ /* 0x000fc8000fffe03f */
[----:B------:R-:W-:-:S09]  /*1af0*/  UPRMT UR6, URZ, 0x654, UR6 ;  /* 0x000006543f067896 */ /* 0x000fd20008000006 */
[----:B------:R-:W-:Y:S01]  /*1b00*/  SYNCS.ARRIVE.TRANS64.RED.A1T0 RZ, [UR6], RZ ;  /* 0x000000ffffff79a7 */ /* 0x000fe20008100406 */
[----:B------:R-:W-:Y:S05]  /*1b10*/  @P0 BRA `(.L_x_27) ;  /* 0x0000000000040947 */ /* 0x000fea0003800000 */
[----:B------:R-:W-:Y:S01]  /*1b20*/  BPT.TRAP 0x1 ;  /* 0x000000040000795c */ /* 0x000fe20000300000 */
.L_x_27:
[----:B------:R-:W2:Y:S01]  /*1b30*/  LDC R6, c[0x0][0x288] ;  /* 0x0000a200ff067b82 */ /* 0x000ea20000000800 */
[C---:B01----:R-:W-:Y:S01]  /*1b40*/  LOP3.LUT R5, R18.reuse, 0x3, RZ, 0xc0, !PT ;  /* 0x0000000312057812 */ /* 0x043fe200078ec0ff */
[----:B------:R-:W-:Y:S01]  /*1b50*/  IMAD.SHL.U32 R59, R59, 0x40, RZ ;  /* 0x000000403b3b7824 */ /* 0x000fe200078e00ff */
[----:B------:R-:W-:Y:S01]  /*1b60*/  UIADD3 UR39, UR40, UR39, URZ ;  /* 0x0000002728277290 */ /* 0x000fe2000fffe03f */
[----:B------:R-:W-:Y:S01]  /*1b70*/  SHF.R.U32.HI R3, RZ, 0x2, R18 ;  /* 0x00000002ff037819 */ /* 0x000fe20000011612 */
[C---:B------:R-:W-:Y:S01]  /*1b80*/  IMAD.SHL.U32 R10, R18.reuse, 0x2, RZ ;  /* 0x00000002120a7824 */ /* 0x040fe200078e00ff */
[----:B------:R-:W-:Y:S01]  /*1b90*/  LOP3.LUT R4, R18, 0x60, RZ, 0xc0, !PT ;  /* 0x0000006012047812 */ /* 0x000fe200078ec0ff */
[----:B------:R-:W-:Y:S01]  /*1ba0*/  UISETP.GT.U32.AND UP0, UPT, UR39, 0x8, UPT ;  /* 0x000000082700788c */ /* 0x000fe2000bf04070 */
[----:B------:R-:W-:Y:S01]  /*1bb0*/  LOP3.LUT R0, R22, 0x1, RZ, 0xc0, !PT ;  /* 0x0000000116007812 */ /* 0x000fe200078ec0ff */
[----:B------:R-:W-:Y:S01]  /*1bc0*/  ULDC UR7, c[0x0][0x284] ;  /* 0x0000a10000077ab9 */ /* 0x000fe20000000800 */
[----:B------:R-:W-:Y:S01]  /*1bd0*/  LOP3.LUT R3, R3, 0x7, RZ, 0xc0, !PT ;  /* 0x0000000703037812 */ /* 0x000fe200078ec0ff */
[----:B------:R-:W-:Y:S01]  /*1be0*/  UISETP.LT.U32.AND UP0, UPT, UR40, 0x9, UP0 ;  /* 0x000000092800788c */ /* 0x000fe20008701070 */
[----:B------:R-:W-:Y:S01]  /*1bf0*/  SHF.R.U32.HI R4, RZ, 0x1, R4 ;  /* 0x00000001ff047819 */ /* 0x000fe20000011604 */
[----:B------:R-:W-:Y:S01]  /*1c00*/  IMAD.SHL.U32 R8, R0, 0x40, RZ ;  /* 0x0000004000087824 */ /* 0x000fe200078e00ff */
[----:B------:R-:W-:Y:S01]  /*1c10*/  UISETP.GE.U32.AND UP1, UPT, UR40, 0x9, UPT ;  /* 0x000000092800788c */ /* 0x000fe2000bf26070 */
[----:B------:R-:W-:Y:S01]  /*1c20*/  SHF.R.S32.HI R15, RZ, 0x1f, R57 ;  /* 0x0000001fff0f7819 */ /* 0x000fe20000011439 */
[----:B------:R-:W-:Y:S01]  /*1c30*/  ULDC.64 UR8, c[0x0][0x5d0] ;  /* 0x0001740000087ab9 */ /* 0x000fe20000000a00 */
[--C-:B------:R-:W-:Y:S01]  /*1c40*/  IADD3 R7, RZ, -R4, -R3.reuse ;  /* 0x80000004ff077210 */ /* 0x100fe20007ffe803 */
[----:B------:R-:W-:Y:S01]  /*1c50*/  UIMAD.WIDE.U32 UR4, UR39, 0x38e38e39, URZ ;  /* 0x38e38e39270478a5 */ /* 0x000fe2000f8e003f */
[C---:B------:R-:W-:Y:S01]  /*1c60*/  LOP3.LUT R10, R59.reuse, 0x6, R10, 0xf8, !PT ;  /* 0x000000063b0a7812 */ /* 0x040fe200078ef80a */
[----:B------:R-:W-:Y:S01]  /*1c70*/  USEL UR6, URZ, 0x1, !UP0 ;  /* 0x000000013f067887 */ /* 0x000fe2000c000000 */
[----:B------:R-:W-:Y:S01]  /*1c80*/  LOP3.LUT R3, R8, 0x40, R3, 0xe2, !PT ;  /* 0x0000004008037812 */ /* 0x000fe200078ee203 */
[C---:B------:R-:W-:Y:S01]  /*1c90*/  IMAD.WIDE R8, R58.reuse, 0x80, RZ ;  /* 0x000000803a087825 */ /* 0x040fe200078e02ff */
[----:B------:R-:W-:Y:S01]  /*1ca0*/  SHF.R.S32.HI R11, RZ, 0x1f, R10 ;  /* 0x0000001fff0b7819 */ /* 0x000fe2000001140a */
[----:B------:R-:W-:Y:S01]  /*1cb0*/  USHF.R.U32.HI UR4, URZ, 0x1, UR5 ;  /* 0x000000013f047899 */ /* 0x000fe20008011605 */
[----:B--2---:R-:W-:Y:S01]  /*1cc0*/  ISETP.GE.AND P0, PT, R59, R6, PT ;  /* 0x000000063b00720c */ /* 0x004fe20003f06270 */
[----:B------:R-:W-:Y:S01]  /*1cd0*/  IMAD R12, R5, -0x2, R6 ;  /* 0xfffffffe050c7824 */ /* 0x000fe200078e0206 */
[----:B------:R-:W-:Y:S01]  /*1ce0*/  ULOP3.LUT UR38, UR38, UR6, URZ, 0x3c, !UPT ;  /* 0x0000000626267292 */ /* 0x000fe2000f8e3c3f */
[----:B------:R-:W-:Y:S01]  /*1cf0*/  IMAD.SHL.U32 R5, R58, 0x80, RZ ;  /* 0x000000803a057824 */ /* 0x000fe200078e00ff */
[----:B------:R-:W-:Y:S01]  /*1d00*/  LOP3.LUT R73, R8, R3, R4, 0xfe, !PT ;  /* 0x0000000308497212 */ /* 0x000fe200078efe04 */
[----:B------:R-:W-:Y:S01]  /*1d10*/  IMAD R6, R15, UR8, RZ ;  /* 0x000000080f067c24 */ /* 0x000fe2000f8e02ff */
[----:B------:R-:W-:Y:S01]  /*1d20*/  UIMAD UR39, UR4, -0x9, UR39 ;  /* 0xfffffff7042778a4 */ /* 0x000fe2000f8e0227 */
[----:B------:R-:W-:Y:S01]  /*1d30*/  IMAD R0, R0, -0x40, R7 ;  /* 0xffffffc000007824 */ /* 0x000fe200078e0207 */
[----:B------:R-:W-:Y:S01]  /*1d40*/  ISETP.GE.OR P0, PT, R5, UR7, P0 ;  /* 0x0000000705007c0c */ /* 0x000fe20008706670 */
[C---:B------:R-:W-:Y:S01]  /*1d50*/  IMAD R13, R57.reuse, UR9, R6 ;  /* 0x00000009390d7c24 */ /* 0x040fe2000f8e0206 */
[----:B------:R-:W-:Y:S01]  /*1d60*/  @UP1 ULOP3.LUT UR38, UR38, 0x1, UR4, 0x78, !UPT ;  /* 0x0000000126261892 */ /* 0x000fe2000f8e7804 */
[----:B------:R-:W-:Y:S01]  /*1d70*/  IMAD.WIDE.U32 R6, R57, UR8, R10 ;  /* 0x0000000839067c25 */ /* 0x000fe2000f8e000a */
[----:B------:R-:W-:-:S03]  /*1d80*/  IADD3 R3, -R5, UR7, R0 ;  /* 0x0000000705037c10 */ /* 0x000fc6000fffe100 */
[----:B------:R-:W-:Y:S02]  /*1d90*/  IMAD.IADD R7, R7, 0x1, R13 ;  /* 0x0000000107077824 */ /* 0x000fe400078e020d */
[----:B------:R-:W-:Y:S02]  /*1da0*/  IMAD.IADD R4, R12, 0x1, -R59 ;  /* 0x000000010c047824 */ /* 0x000fe400078e0a3b */
[----:B------:R-:W-:Y:S02]  /*1db0*/  IMAD.MOV.U32 R0, RZ, RZ, -0x1 ;  /* 0xffffffffff007424 */ /* 0x000fe400078e00ff */
[----:B------:R-:W-:Y:S05]  /*1dc0*/  @P0 BRA `(.L_x_29) ;  /* 0x0000002000980947 */ /* 0x000fea0003800000 */
[----:B------:R-:W0:Y:S01]  /*1dd0*/  LDC.64 R64, c[0x0][0x5c8] ;  /* 0x00017200ff407b82 */ /* 0x000e220000000a00 */
[----:B-----5:R-:W-:Y:S01]  /*1de0*/  FSETP.NEU.AND P0, PT, R56, RZ, PT ;  /* 0x000000ff3800720b */ /* 0x020fe20003f0d000 */
[----:B------:R-:W-:Y:S01]  /*1df0*/  BSSY B0, `(.L_x_29) ;  /* 0x0000223000007945 */ /* 0x000fe20003800000 */
[----:B------:R-:W-:-:S04]  /*1e00*/  ISETP.GT.AND P1, PT, R4, RZ, PT ;  /* 0x000000ff0400720c */ /* 0x000fc80003f24270 */
[----:B------:R-:W-:Y:S01]  /*1e10*/  ISETP.GT.AND P2, PT, R3, RZ, P1 ;  /* 0x000000ff0300720c */ /* 0x000fe20000f44270 */
[-C--:B0-----:R-:W-:Y:S02]  /*1e20*/  IMAD R12, R9, R64.reuse, RZ ;  /* 0x00000040090c7224 */ /* 0x081fe400078e02ff */
[----:B------:R-:W-:-:S04]  /*1e30*/  IMAD.WIDE.U32 R58, R73, R64, R6 ;  /* 0x00000040493a7225 */ /* 0x000fc800078e0006 */
[----:B------:R-:W-:-:S04]  /*1e40*/  IMAD R5, R73, R65, R12 ;  /* 0x0000004149057224 */ /* 0x000fc800078e020c */
[----:B------:R-:W-:Y:S01]  /*1e50*/  IMAD.IADD R75, R59, 0x1, R5 ;  /* 0x000000013b4b7824 */ /* 0x000fe200078e0205 */
[----:B------:R-:W-:Y:S06]  /*1e60*/  @!P0 BRA `(.L_x_30) ;  /* 0x0000001400dc8947 */ /* 0x000fec0003800000 */
[----:B------:R-:W0:Y:S01]  /*1e70*/  LDC.64 R66, c[0x0][0x5b8] ;  /* 0x00016e00ff427b82 */ /* 0x000e220000000a00 */
[----:B------:R-:W-:-:S07]  /*1e80*/  ULDC.64 UR4, c[0x0][0x5c0] ;  /* 0x0001700000047ab9 */ /* 0x000fce0000000a00 */
[----:B------:R-:W1:Y:S08]  /*1e90*/  LDC.64 R68, c[0x0][0x5b0] ;  /* 0x00016c00ff447b82 */ /* 0x000e700000000a00 */
[----:B------:R-:W2:Y:S01]  /*1ea0*/  LDC.64 R70, c[0x0][0x5a8] ;  /* 0x00016a00ff467b82 */ /* 0x000ea20000000a00 */
[-C--:B0-----:R-:W-:Y:S02]  /*1eb0*/  IMAD R6, R15, R66.reuse, RZ ;  /* 0x000000420f067224 */ /* 0x081fe400078e02ff */
[----:B------:R-:W-:-:S04]  /*1ec0*/  IMAD.WIDE.U32 R60, R57, R66, R10 ;  /* 0x00000042393c7225 */ /* 0x000fc800078e000a */
[----:B------:R-:W-:Y:S02]  /*1ed0*/  IMAD R59, R57, R67, R6 ;  /* 0x00000043393b7224 */ /* 0x000fe400078e0206 */
[-C--:B-1----:R-:W-:Y:S02]  /*1ee0*/  IMAD R8, R9, R68.reuse, RZ ;  /* 0x0000004409087224 */ /* 0x082fe400078e02ff */
[----:B------:R-:W-:Y:S02]  /*1ef0*/  IMAD.IADD R13, R61, 0x1, R59 ;  /* 0x000000013d0d7824 */ /* 0x000fe400078e023b */
[----:B------:R-:W-:Y:S02]  /*1f00*/  IMAD.MOV.U32 R12, RZ, RZ, R60 ;  /* 0x000000ffff0c7224 */ /* 0x000fe400078e003c */
[C---:B------:R-:W-:Y:S02]  /*1f10*/  IMAD R63, R73.reuse, R69, R8 ;  /* 0x00000045493f7224 */ /* 0x040fe400078e0208 */
[----:B------:R-:W-:-:S04]  /*1f20*/  IMAD.WIDE.U32 R6, R73, R68, R12 ;  /* 0x0000004449067225 */ /* 0x000fc800078e000c */
[----:B------:R-:W-:Y:S01]  /*1f30*/  IMAD.IADD R5, R7, 0x1, R63 ;  /* 0x0000000107057824 */ /* 0x000fe200078e023f */
[----:B--2---:R-:W-:-:S04]  /*1f40*/  LEA R14, P0, R6, R70, 0x2 ;  /* 0x00000046060e7211 */ /* 0x004fc800078010ff */
[----:B------:R-:W-:-:S05]  /*1f50*/  LEA.HI.X R15, R6, R71, R5, 0x2, P0 ;  /* 0x00000047060f7211 */ /* 0x000fca00000f1405 */
[----:B------:R0:W2:Y:S01]  /*1f60*/  @P2 LDG.E.LTC128B R5, desc[UR36][R14.64] ;  /* 0x000000240e052981 */ /* 0x0000a2000c1e1920 */
[----:B------:R-:W-:Y:S01]  /*1f70*/  LEA R8, P3, R58, UR4, 0x2 ;  /* 0x000000043a087c11 */ /* 0x000fe2000f8610ff */
[----:B------:R-:W-:Y:S01]  /*1f80*/  IMAD.WIDE.U32 R6, R73, R68, R10 ;  /* 0x0000004449067225 */ /* 0x000fe200078e000a */
[----:B------:R-:W-:Y:S01]  /*1f90*/  ISETP.GT.AND P0, PT, R4, 0x1, PT ;  /* 0x000000010400780c */ /* 0x000fe20003f04270 */
[----:B------:R-:W-:Y:S02]  /*1fa0*/  BSSY B1, `(.L_x_31) ;  /* 0x0000012000017945 */ /* 0x000fe40003800000 */
[----:B------:R-:W-:Y:S02]  /*1fb0*/  IMAD.IADD R7, R63, 0x1, R7 ;  /* 0x000000013f077824 */ /* 0x000fe400078e0207 */
[----:B------:R-:W-:Y:S01]  /*1fc0*/  IMAD.WIDE.U32 R20, R57, R66, R6 ;  /* 0x0000004239147225 */ /* 0x000fe200078e0006 */
[----:B0-----:R-:W-:-:S03]  /*1fd0*/  SHF.L.U64.HI R15, R68, 0x3, R69 ;  /* 0x00000003440f7819 */ /* 0x001fc60000010245 */
[----:B------:R-:W-:Y:S01]  /*1fe0*/  IMAD.IADD R7, R59, 0x1, R21 ;  /* 0x000000013b077824 */ /* 0x000fe200078e0215 */
[----:B------:R-:W-:Y:S01]  /*1ff0*/  LEA R6, P4, R20, R70, 0x2 ;  /* 0x0000004614067211 */ /* 0x000fe200078810ff */
[----:B------:R-:W-:-:S03]  /*2000*/  IMAD.SHL.U32 R14, R68, 0x8, RZ ;  /* 0x00000008440e7824 */ /* 0x000fc600078e00ff */
[----:B------:R-:W-:Y:S01]  /*2010*/  LEA.HI.X R7, R20, R71, R7, 0x2, P4 ;  /* 0x0000004714077211 */ /* 0x000fe200020f1407 */
[----:B------:R-:W-:Y:S01]  /*2020*/  IMAD.WIDE.U32 R20, R73, R68, R14 ;  /* 0x0000004449147225 */ /* 0x000fe200078e000e */
[----:B--2---:R-:W-:-:S05]  /*2030*/  LOP3.LUT R9, R5, 0xffffe000, RZ, 0xc0, !PT ;  /* 0xffffe00005097812 */ /* 0x004fca00078ec0ff */
[----:B------:R-:W-:-:S04]  /*2040*/  FMUL R9, R9, R56 ;  /* 0x0000003809097220 */ /* 0x000fc80000400000 */
[----:B------:R-:W-:Y:S01]  /*2050*/  FFMA R67, R24, R23, R9 ;  /* 0x0000001718437223 */ /* 0x000fe20000000009 */
[----:B------:R-:W-:Y:S02]  /*2060*/  LEA.HI.X R9, R58, UR5, R75, 0x2, P3 ;  /* 0x000000053a097c11 */ /* 0x000fe400098f144b */
[----:B------:R-:W-:Y:S02]  /*2070*/  ISETP.GT.AND P3, PT, R3, RZ, P0 ;  /* 0x000000ff0300720c */ /* 0x000fe40000764270 */
[----:B------:R-:W-:-:S05]  /*2080*/  F2FP.TF32.F32.PACK_B R67, R67 ;  /* 0x00000043ff43723e */ /* 0x000fca00024050ff */
[----:B------:R0:W-:Y:S06]  /*2090*/  @P2 STG.E desc[UR36][R8.64], R67 ;  /* 0x0000004308002986 */ /* 0x0001ec000c101924 */
[----:B------:R-:W-:Y:S05]  /*20a0*/  @!P3 BRA `(.L_x_32) ;  /* 0x000000000004b947 */ /* 0x000fea0003800000 */
[----:B------:R1:W5:Y:S02]  /*20b0*/  LDG.E.LTC128B R5, desc[UR36][R6.64+0x4] ;  /* 0x0000042406057981 */ /* 0x000364000c1e1920 */
.L_x_32:
[----:B------:R-:W-:Y:S05]  /*20c0*/  BSYNC B1 ;  /* 0x0000000000017941 */ /* 0x000fea0003800000 */
.L_x_31:
[----:B-----5:R-:W-:Y:S01]  /*20d0*/  LOP3.LUT R15, R5, 0xffffe000, RZ, 0xc0, !PT ;  /* 0xffffe000050f7812 */ /* 0x020fe200078ec0ff */
[----:B------:R-:W-:Y:S01]  /*20e0*/  IMAD.IADD R63, R63, 0x1, R21 ;  /* 0x000000013f3f7824 */ /* 0x000fe200078e0215 */
[----:B------:R-:W-:Y:S01]  /*20f0*/  IADD3 R60, P2, R60, R20, RZ ;  /* 0x000000143c3c7210 */ /* 0x000fe20007f5e0ff */
[----:B------:R-:W-:Y:S01]  /*2100*/  IMAD.MOV.U32 R24, RZ, RZ, R5 ;  /* 0x000000ffff187224 */ /* 0x000fe200078e0005 */
[----:B------:R-:W-:Y:S01]  /*2110*/  ISETP.GT.AND P1, PT, R3, 0x8, P1 ;  /* 0x000000080300780c */ /* 0x000fe20000f24270 */
[----:B------:R-:W-:Y:S02]  /*2120*/  FMUL R12, R15, R56 ;  /* 0x000000380f0c7220 */ /* 0x000fe40000400000 */
[----:B------:R-:W-:Y:S01]  /*2130*/  IMAD.X R13, R63, 0x1, R13, P2 ;  /* 0x000000013f0d7824 */ /* 0x000fe200010e060d */
[----:B------:R-:W-:Y:S01]  /*2140*/  LEA R14, P2, R60, R70, 0x2 ;  /* 0x000000463c0e7211 */ /* 0x000fe200078410ff */
[----:B------:R-:W-:-:S03]  /*2150*/  FFMA R25, R25, R23, R12 ;  /* 0x0000001719197223 */ /* 0x000fc6000000000c */
[----:B------:R-:W-:Y:S02]  /*2160*/  LEA.HI.X R15, R60, R71, R13, 0x2, P2 ;  /* 0x000000473c0f7211 */ /* 0x000fe400010f140d */
[----:B------:R-:W-:-:S05]  /*2170*/  F2FP.TF32.F32.PACK_B R25, R25 ;  /* 0x00000019ff19723e */ /* 0x000fca00024050ff */
[----:B------:R2:W-:Y:S04]  /*2180*/  @P3 STG.E desc[UR36][R8.64+0x4], R25 ;  /* 0x0000041908003986 */ /* 0x0005e8000c101924 */
[----:B------:R-:W3:Y:S01]  /*2190*/  @P1 LDG.E.LTC128B R24, desc[UR36][R14.64] ;  /* 0x000000240e181981 */ /* 0x000ee2000c1e1920 */
[----:B------:R-:W-:Y:S01]  /*21a0*/  IADD3 R20, P2, R10, R20, RZ ;  /* 0x000000140a147210 */ /* 0x000fe20007f5e0ff */
[----:B------:R-:W-:Y:S01]  /*21b0*/  BSSY B1, `(.L_x_33) ;  /* 0x0000011000017945 */ /* 0x000fe20003800000 */
[----:B------:R-:W-:-:S03]  /*21c0*/  ISETP.GT.AND P0, PT, R3, 0x8, P0 ;  /* 0x000000080300780c */ /* 0x000fc60000704270 */
[----:B------:R-:W-:Y:S01]  /*21d0*/  IMAD.X R21, R11, 0x1, R63, P2 ;  /* 0x000000010b157824 */ /* 0x000fe200010e063f */
[C---:B------:R-:W-:Y:S02]  /*21e0*/  SHF.L.U64.HI R11, R64.reuse, 0x5, R65 ;  /* 0x00000005400b7819 */ /* 0x040fe40000010241 */
[----:B------:R-:W-:Y:S01]  /*21f0*/  LEA R12, P2, R64, R8, 0x5 ;  /* 0x00000008400c7211 */ /* 0x000fe200078428ff */
[----:B------:R-:W-:-:S04]  /*2200*/  IMAD.WIDE.U32 R20, R57, R66, R20 ;  /* 0x0000004239147225 */ /* 0x000fc800078e0014 */
[----:B------:R-:W-:Y:S01]  /*2210*/  IMAD.X R13, R11, 0x1, R9, P2 ;  /* 0x000000010b0d7824 */ /* 0x000fe200010e0609 */
[----:B------:R-:W-:Y:S02]  /*2220*/  LEA R10, P3, R20, R70, 0x2 ;  /* 0x00000046140a7211 */ /* 0x000fe400078610ff */
[----:B---3--:R-:W-:-:S05]  /*2230*/  LOP3.LUT R5, R24, 0xffffe000, RZ, 0xc0, !PT ;  /* 0xffffe00018057812 */ /* 0x008fca00078ec0ff */
[----:B------:R-:W-:-:S04]  /*2240*/  FMUL R5, R5, R56 ;  /* 0x0000003805057220 */ /* 0x000fc80000400000 */
[----:B------:R-:W-:Y:S01]  /*2250*/  FFMA R57, R26, R23, R5 ;  /* 0x000000171a397223 */ /* 0x000fe20000000005 */
[----:B------:R-:W-:-:S04]  /*2260*/  IMAD.IADD R5, R59, 0x1, R21 ;  /* 0x000000013b057824 */ /* 0x000fc800078e0215 */
[----:B------:R-:W-:Y:S02]  /*2270*/  F2FP.TF32.F32.PACK_B R57, R57 ;  /* 0x00000039ff39723e */ /* 0x000fe400024050ff */
[----:B------:R-:W-:-:S03]  /*2280*/  LEA.HI.X R11, R20, R71, R5, 0x2, P3 ;  /* 0x00000047140b7211 */ /* 0x000fc600018f1405 */
[----:B------:R2:W-:Y:S01]  /*2290*/  @P1 STG.E desc[UR36][R12.64], R57 ;  /* 0x000000390c001986 */ /* 0x0005e2000c101924 */
[----:B------:R-:W-:Y:S05]  /*22a0*/  @!P0 BRA `(.L_x_34) ;  /* 0x0000000000048947 */ /* 0x000fea0003800000 */
[----:B------:R3:W5:Y:S02]  /*22b0*/  LDG.E.LTC128B R24, desc[UR36][R10.64+0x4] ;  /* 0x000004240a187981 */ /* 0x000764000c1e1920 */
.L_x_34:
[----:B------:R-:W-:Y:S05]  /*22c0*/  BSYNC B1 ;  /* 0x0000000000017941 */ /* 0x000fea0003800000 */
.L_x_33:
[----:B-----5:R-:W-:Y:S01]  /*22d0*/  LOP3.LUT R5, R24, 0xffffe000, RZ, 0xc0, !PT ;  /* 0xffffe00018057812 */ /* 0x020fe200078ec0ff */
[----:B------:R-:W-:Y:S01]  /*22e0*/  BSSY B1, `(.L_x_35) ;  /* 0x0000009000017945 */ /* 0x000fe20003800000 */
[----:B------:R-:W-:-:S03]  /*22f0*/  ISETP.GT.AND P1, PT, R4, 0x8, PT ;  /* 0x000000080400780c */ /* 0x000fc60003f24270 */
[----:B------:R-:W-:Y:S01]  /*2300*/  FMUL R14, R5, R56 ;  /* 0x00000038050e7220 */ /* 0x000fe20000400000 */
[----:B------:R-:W-:-:S03]  /*2310*/  ISETP.GT.AND P2, PT, R3, RZ, P1 ;  /* 0x000000ff0300720c */ /* 0x000fc60000f44270 */
[----:B------:R-:W-:-:S05]  /*2320*/  FFMA R27, R27, R23, R14 ;  /* 0x000000171b1b7223 */ /* 0x000fca000000000e */
[----:B------:R-:W-:-:S05]  /*2330*/  F2FP.TF32.F32.PACK_B R27, R27 ;  /* 0x0000001bff1b723e */ /* 0x000fca00024050ff */
[----:B------:R4:W-:Y:S01]  /*2340*/  @P0 STG.E desc[UR36][R12.64+0x4], R27 ;  /* 0x0000041b0c000986 */ /* 0x0009e2000c101924 */
[----:B------:R-:W-:Y:S05]  /*2350*/  @!P2 BRA `(.L_x_36) ;  /* 0x000000000004a947 */ /* 0x000fea0003800000 */
[----:B------:R0:W5:Y:S02]  /*2360*/  LDG.E.LTC128B R24, desc[UR36][R6.64+0x20] ;  /* 0x0000202406187981 */ /* 0x000164000c1e1920 */
.L_x_36:
[----:B------:R-:W-:Y:S05]  /*2370*/  BSYNC B1 ;  /* 0x0000000000017941 */ /* 0x000fea0003800000 */
.L_x_35:
        /* <DEDUP_REMOVED lines=10> */
.L_x_38:
[----:B------:R-:W-:Y:S05]  /*2420*/  BSYNC B1 ;  /* 0x0000000000017941 */ /* 0x000fea0003800000 */
.L_x_37:
[----:B0----5:R-:W-:Y:S01]  /*2430*/  LOP3.LUT R5, R24, 0xffffe000, RZ, 0xc0, !PT ;  /* 0xffffe00018057812 */ /* 0x021fe200078ec0ff */
[----:B------:R-:W-:Y:S01]  /*2440*/  BSSY B1, `(.L_x_39) ;  /* 0x0000008000017945 */ /* 0x000fe20003800000 */
[----:B------:R-:W-:-:S03]  /*2450*/  ISETP.GT.AND P1, PT, R3, 0x8, P1 ;  /* 0x000000080300780c */ /* 0x000fc60000f24270 */
[----:B------:R-:W-:-:S04]  /*2460*/  FMUL R14, R5, R56 ;  /* 0x00000038050e7220 */ /* 0x000fc80000400000 */
[----:B------:R-:W-:-:S05]  /*2470*/  FFMA R29, R29, R23, R14 ;  /* 0x000000171d1d7223 */ /* 0x000fca000000000e */
[----:B------:R-:W-:-:S05]  /*2480*/  F2FP.TF32.F32.PACK_B R29, R29 ;  /* 0x0000001dff1d723e */ /* 0x000fca00024050ff */
[----:B------:R0:W-:Y:S01]  /*2490*/  @P3 STG.E desc[UR36][R8.64+0x24], R29 ;  /* 0x0000241d08003986 */ /* 0x0001e2000c101924 */
[----:B------:R-:W-:Y:S05]  /*24a0*/  @!P1 BRA `(.L_x_40) ;  /* 0x0000000000049947 */ /* 0x000fea0003800000 */
[----:B------:R0:W5:Y:S02]  /*24b0*/  LDG.E.LTC128B R24, desc[UR36][R10.64+0x20] ;  /* 0x000020240a187981 */ /* 0x000164000c1e1920 */
.L_x_40:
[----:B------:R-:W-:Y:S05]  /*24c0*/  BSYNC B1 ;  /* 0x0000000000017941 */ /* 0x000fea0003800000 */
.L_x_39:
[----:B-----5:R-:W-:Y:S01]  /*24d0*/  LOP3.LUT R5, R24, 0xffffe000, RZ, 0xc0, !PT ;  /* 0xffffe00018057812 */ /* 0x020fe200078ec0ff */
        /* <DEDUP_REMOVED lines=8> */
.L_x_42:
[----:B------:R-:W-:Y:S05]  /*2560*/  BSYNC B1 ;  /* 0x0000000000017941 */ /* 0x000fea0003800000 */
.L_x_41:
[----:B0----5:R-:W-:Y:S01]  /*2570*/  LOP3.LUT R5, R24, 0xffffe000, RZ, 0xc0, !PT ;  /* 0xffffe00018057812 */ /* 0x021fe200078ec0ff */
        /* <DEDUP_REMOVED lines=9> */
.L_x_44:
[----:B------:R-:W-:Y:S05]  /*2610*/  BSYNC B1 ;  /* 0x0000000000017941 */ /* 0x000fea0003800000 */
.L_x_43:
        /* <DEDUP_REMOVED lines=10> */
.L_x_46:
[----:B------:R-:W-:Y:S05]  /*26c0*/  BSYNC B1 ;  /* 0x0000000000017941 */ /* 0x000fea0003800000 */
.L_x_45:
        /* <DEDUP_REMOVED lines=9> */
.L_x_48:
[----:B------:R-:W-:Y:S05]  /*2760*/  BSYNC B1 ;  /* 0x0000000000017941 */ /* 0x000fea0003800000 */
.L_x_47:
        /* <DEDUP_REMOVED lines=9> */
.L_x_50:
[----:B------:R-:W-:Y:S05]  /*2800*/  BSYNC B1 ;  /* 0x0000000000017941 */ /* 0x000fea0003800000 */
.L_x_49:
        /* <DEDUP_REMOVED lines=10> */
.L_x_52:
[----:B------:R-:W-:Y:S05]  /*28b0*/  BSYNC B1 ;  /* 0x0000000000017941 */ /* 0x000fea0003800000 */
.L_x_51:
        /* <DEDUP_REMOVED lines=10> */
.L_x_54:
[----:B------:R-:W-:Y:S05]  /*2960*/  BSYNC B1 ;  /* 0x0000000000017941 */ /* 0x000fea0003800000 */
.L_x_53:
        /* <DEDUP_REMOVED lines=9> */
.L_x_56:
[----:B------:R-:W-:Y:S05]  /*2a00*/  BSYNC B1 ;  /* 0x0000000000017941 */ /* 0x000fea0003800000 */
.L_x_55:
        /* <DEDUP_REMOVED lines=9> */
.L_x_58:
[----:B------:R-:W-:Y:S05]  /*2aa0*/  BSYNC B1 ;  /* 0x0000000000017941 */ /* 0x000fea0003800000 */
.L_x_57:
        /* <DEDUP_REMOVED lines=10> */
.L_x_60:
[----:B------:R-:W-:Y:S05]  /*2b50*/  BSYNC B1 ;  /* 0x0000000000017941 */ /* 0x000fea0003800000 */
.L_x_59:
        /* <DEDUP_REMOVED lines=10> */
.L_x_62:
[----:B------:R-:W-:Y:S05]  /*2c00*/  BSYNC B1 ;  /* 0x0000000000017941 */ /* 0x000fea0003800000 */
.L_x_61:
        /* <DEDUP_REMOVED lines=9> */
.L_x_64:
[----:B------:R-:W-:Y:S05]  /*2ca0*/  BSYNC B1 ;  /* 0x0000000000017941 */ /* 0x000fea0003800000 */
.L_x_63:
        /* <DEDUP_REMOVED lines=9> */
.L_x_66:
[----:B------:R-:W-:Y:S05]  /*2d40*/  BSYNC B1 ;  /* 0x0000000000017941 */ /* 0x000fea0003800000 */
.L_x_65:
        /* <DEDUP_REMOVED lines=10> */
.L_x_68:
[----:B------:R-:W-:Y:S05]  /*2df0*/  BSYNC B1 ;  /* 0x0000000000017941 */ /* 0x000fea0003800000 */
.L_x_67:
        /* <DEDUP_REMOVED lines=10> */
.L_x_70:
[----:B------:R-:W-:Y:S05]  /*2ea0*/  BSYNC B1 ;  /* 0x0000000000017941 */ /* 0x000fea0003800000 */
.L_x_69:
        /* <DEDUP_REMOVED lines=9> */
.L_x_72:
[----:B------:R-:W-:Y:S05]  /*2f40*/  BSYNC B1 ;  /* 0x0000000000017941 */ /* 0x000fea0003800000 */
.L_x_71:
        /* <DEDUP_REMOVED lines=9> */
.L_x_74:
[----:B------:R-:W-:Y:S05]  /*2fe0*/  BSYNC B1 ;  /* 0x0000000000017941 */ /* 0x000fea0003800000 */
.L_x_73:
        /* <DEDUP_REMOVED lines=10> */
.L_x_76:
[----:B------:R-:W-:Y:S05]  /*3090*/  BSYNC B1 ;  /* 0x0000000000017941 */ /* 0x000fea0003800000 */
.L_x_75:
        /* <DEDUP_REMOVED lines=10> */
.L_x_78:
[----:B------:R-:W-:Y:S05]  /*3140*/  BSYNC B1 ;  /* 0x0000000000017941 */ /* 0x000fea0003800000 */
.L_x_77:
        /* <DEDUP_REMOVED lines=9> */
.L_x_80:
[----:B------:R-:W-:Y:S05]  /*31e0*/  BSYNC B1 ;  /* 0x0000000000017941 */ /* 0x000fea0003800000 */
.L_x_79:
        /* <DEDUP_REMOVED lines=9> */
.L_x_82:
[----:B------:R-:W-:Y:S05]  /*3280*/  BSYNC B1 ;  /* 0x0000000000017941 */ /* 0x000fea0003800000 */
.L_x_81:
        /* <DEDUP_REMOVED lines=10> */
.L_x_84:
[----:B------:R-:W-:Y:S05]  /*3330*/  BSYNC B1 ;  /* 0x0000000000017941 */ /* 0x000fea0003800000 */
.L_x_83:
[----:B-----5:R-:W-:Y:S01]  /*3340*/  LOP3.LUT R5, R24, 0xffffe000, RZ, 0xc0, !PT ;  /* 0xffffe00018057812 */ /* 0x020fe200078ec0ff */
[----:B------:R-:W-:Y:S01]  /*3350*/  BSSY B1, `(.L_x_85) ;  /* 0x000000b000017945 */ /* 0x000fe20003800000 */
[----:B------:R-:W-:Y:S01]  /*3360*/  ISETP.GT.AND P0, PT, R4, 0x39, PT ;  /* 0x000000390400780c */ /* 0x000fe20003f04270 */
[----:B------:R-:W-:Y:S02]  /*3370*/  @P2 IMAD.MOV.U32 R4, RZ, RZ, R8 ;  /* 0x000000ffff042224 */ /* 0x000fe400078e0008 */
[----:B------:R-:W-:Y:S01]  /*3380*/  FMUL R5, R5, R56 ;  /* 0x0000003805057220 */ /* 0x000fe20000400000 */
[----:B------:R-:W-:-:S03]  /*3390*/  ISETP.GT.AND P3, PT, R3, RZ, P0 ;  /* 0x000000ff0300720c */ /* 0x000fc60000764270 */
[----:B------:R-:W-:Y:S01]  /*33a0*/  FFMA R15, R52, R23, R5 ;  /* 0x00000017340f7223 */ /* 0x000fe20000000005 */
[----:B------:R-:W-:-:S04]  /*33b0*/  @P2 IMAD.MOV.U32 R5, RZ, RZ, R9 ;  /* 0x000000ffff052224 */ /* 0x000fc800078e0009 */
[----:B------:R-:W-:-:S05]  /*33c0*/  F2FP.TF32.F32.PACK_B R15, R15 ;  /* 0x0000000fff0f723e */ /* 0x000fca00024050ff */
[----:B------:R0:W-:Y:S01]  /*33d0*/  @P2 STG.E desc[UR36][R4.64+0xe0], R15 ;  /* 0x0000e00f04002986 */ /* 0x0001e2000c101924 */
[----:B------:R-:W-:Y:S05]  /*33e0*/  @!P3 BRA `(.L_x_86) ;  /* 0x000000000004b947 */ /* 0x000fea0003800000 */
[----:B------:R0:W5:Y:S02]  /*33f0*/  LDG.E.LTC128B R24, desc[UR36][R6.64+0xe4] ;  /* 0x0000e42406187981 */ /* 0x000164000c1e1920 */
.L_x_86:
[----:B------:R-:W-:Y:S05]  /*3400*/  BSYNC B1 ;  /* 0x0000000000017941 */ /* 0x000fea0003800000 */
.L_x_85:
        /* <DEDUP_REMOVED lines=9> */
.L_x_88:
[----:B------:R-:W-:Y:S05]  /*34a0*/  BSYNC B1 ;  /* 0x0000000000017941 */ /* 0x000fea0003800000 */
.L_x_87:
[----:B-----5:R-:W-:Y:S01]  /*34b0*/  LOP3.LUT R5, R24, 0xffffe000, RZ, 0xc0, !PT ;  /* 0xffffe00018057812 */ /* 0x020fe200078ec0ff */
[----:B------:R-:W-:Y:S01]  /*34c0*/  @P1 IMAD.MOV.U32 R4, RZ, RZ, R12 ;  /* 0x000000ffff041224 */ /* 0x000fe200078e000c */
[----:B------:R-:W-:Y:S01]  /*34d0*/  ISETP.GT.AND P0, PT, R3, 0x8, P0 ;  /* 0x000000080300780c */ /* 0x000fe20000704270 */
[----:B------:R-:W-:Y:S02]  /*34e0*/  BSSY B1, `(.L_x_89) ;  /* 0x0000008000017945 */ /* 0x000fe40003800000 */
[----:B------:R-:W-:-:S04]  /*34f0*/  FMUL R5, R5, R56 ;  /* 0x0000003805057220 */ /* 0x000fc80000400000 */
[----:B-1----:R-:W-:Y:S01]  /*3500*/  FFMA R7, R54, R23, R5 ;  /* 0x0000001736077223 */ /* 0x002fe20000000005 */
[----:B------:R-:W-:-:S04]  /*3510*/  @P1 IMAD.MOV.U32 R5, RZ, RZ, R13 ;  /* 0x000000ffff051224 */ /* 0x000fc800078e000d */
[----:B------:R-:W-:-:S05]  /*3520*/  F2FP.TF32.F32.PACK_B R7, R7 ;  /* 0x00000007ff07723e */ /* 0x000fca00024050ff */
[----:B------:R1:W-:Y:S01]  /*3530*/  @P1 STG.E desc[UR36][R4.64+0xe0], R7 ;  /* 0x0000e00704001986 */ /* 0x0003e2000c101924 */
[----:B------:R-:W-:Y:S05]  /*3540*/  @!P0 BRA `(.L_x_90) ;  /* 0x0000000000048947 */ /* 0x000fea0003800000 */
[----:B------:R0:W5:Y:S02]  /*3550*/  LDG.E.LTC128B R24, desc[UR36][R10.64+0xe4] ;  /* 0x0000e4240a187981 */ /* 0x000164000c1e1920 */
.L_x_90:
[----:B------:R-:W-:Y:S05]  /*3560*/  BSYNC B1 ;  /* 0x0000000000017941 */ /* 0x000fea0003800000 */
.L_x_89:
[----:B------:R-:W-:Y:S05]  /*3570*/  @!P0 BRA `(.L_x_91) ;  /* 0x0000000800a88947 */ /* 0x000fea0003800000 */
[----:B-----5:R-:W-:-:S05]  /*3580*/  LOP3.LUT R3, R24, 0xffffe000, RZ, 0xc0, !PT ;  /* 0xffffe00018037812 */ /* 0x020fca00078ec0ff */
[----:B-1----:R-:W-:-:S04]  /*3590*/  FMUL R4, R3, R56 ;  /* 0x0000003803047220 */ /* 0x002fc80000400000 */
[----:B------:R-:W-:-:S05]  /*35a0*/  FFMA R55, R55, R23, R4 ;  /* 0x0000001737377223 */ /* 0x000fca0000000004 */
[----:B------:R-:W-:-:S05]  /*35b0*/  F2FP.TF32.F32.PACK_B R55, R55 ;  /* 0x00000037ff37723e */ /* 0x000fca00024050ff */
[----:B------:R1:W-:Y:S01]  /*35c0*/  STG.E desc[UR36][R12.64+0xe4], R55 ;  /* 0x0000e4370c007986 */ /* 0x0003e2000c101924 */
[----:B------:R-:W-:Y:S05]  /*35d0*/  BRA `(.L_x_91) ;  /* 0x0000000800907947 */ /* 0x000fea0003800000 */
.L_x_30:
[----:B------:R-:W-:Y:S01]  /*35e0*/  ISETP.GT.AND P3, PT, R4, 0x1, PT ;  /* 0x000000010400780c */ /* 0x000fe20003f64270 */
[----:B------:R-:W-:Y:S01]  /*35f0*/  ULDC.64 UR4, c[0x0][0x5c0] ;  /* 0x0001700000047ab9 */ /* 0x000fe20000000a00 */
[-C--:B------:R-:W-:Y:S01]  /*3600*/  FMUL R5, R24, R23.reuse ;  /* 0x0000001718057220 */ /* 0x080fe20000400000 */
[----:B------:R-:W-:Y:S01]  /*3610*/  LEA R6, P4, R58, UR4, 0x2 ;  /* 0x000000043a067c11 */ /* 0x000fe2000f8810ff */
[-C--:B------:R-:W-:Y:S01]  /*3620*/  FMUL R25, R25, R23.reuse ;  /* 0x0000001719197220 */ /* 0x080fe20000400000 */
[----:B------:R-:W-:Y:S01]  /*3630*/  ISETP.GT.AND P0, PT, R3, RZ, P3 ;  /* 0x000000ff0300720c */ /* 0x000fe20001f04270 */
[-C--:B------:R-:W-:Y:S01]  /*3640*/  FMUL R11, R26, R23.reuse ;  /* 0x000000171a0b7220 */ /* 0x080fe20000400000 */
[----:B------:R-:W-:Y:S01]  /*3650*/  LEA.HI.X R7, R58, UR5, R75, 0x2, P4 ;  /* 0x000000053a077c11 */ /* 0x000fe2000a0f144b */
[----:B------:R-:W-:Y:S01]  /*3660*/  FMUL R27, R27, R23 ;  /* 0x000000171b1b7220 */ /* 0x000fe20000400000 */
[----:B------:R-:W-:Y:S01]  /*3670*/  F2FP.TF32.F32.PACK_B R5, R5 ;  /* 0x00000005ff05723e */ /* 0x000fe200024050ff */
[----:B------:R-:W-:Y:S01]  /*3680*/  FMUL R29, R29, R23 ;  /* 0x000000171d1d7220 */ /* 0x000fe20000400000 */
[----:B------:R-:W-:Y:S01]  /*3690*/  F2FP.TF32.F32.PACK_B R25, R25 ;  /* 0x00000019ff19723e */ /* 0x000fe200024050ff */
[-C--:B------:R-:W-:Y:S01]  /*36a0*/  FMUL R31, R31, R23.reuse ;  /* 0x000000171f1f7220 */ /* 0x080fe20000400000 */
[C---:B------:R-:W-:Y:S01]  /*36b0*/  SHF.L.U64.HI R65, R64.reuse, 0x5, R65 ;  /* 0x0000000540417819 */ /* 0x040fe20000010241 */
[----:B------:R0:W-:Y:S01]  /*36c0*/  @P2 STG.E desc[UR36][R6.64], R5 ;  /* 0x0000000506002986 */ /* 0x0001e2000c101924 */
[----:B------:R-:W-:Y:S01]  /*36d0*/  LEA R8, P4, R64, R6, 0x5 ;  /* 0x0000000640087211 */ /* 0x000fe200078828ff */
[-C--:B------:R-:W-:Y:S01]  /*36e0*/  FMUL R13, R32, R23.reuse ;  /* 0x00000017200d7220 */ /* 0x080fe20000400000 */
[----:B------:R-:W-:Y:S01]  /*36f0*/  ISETP.GT.AND P1, PT, R3, 0x8, P1 ;  /* 0x000000080300780c */ /* 0x000fe20000f24270 */
[----:B------:R-:W-:Y:S01]  /*3700*/  @P0 STG.E desc[UR36][R6.64+0x4], R25 ;  /* 0x0000041906000986 */ /* 0x000fe2000c101924 */
[C---:B------:R-:W-:Y:S01]  /*3710*/  ISETP.GT.AND P2, PT, R4.reuse, 0x8, PT ;  /* 0x000000080400780c */ /* 0x040fe20003f44270 */
[----:B------:R-:W-:Y:S01]  /*3720*/  IMAD.X R9, R65, 0x1, R7, P4 ;  /* 0x0000000141097824 */ /* 0x000fe200020e0607 */
[----:B------:R-:W-:Y:S01]  /*3730*/  ISETP.GT.AND P3, PT, R3, 0x8, P3 ;  /* 0x000000080300780c */ /* 0x000fe20001f64270 */
[-C--:B------:R-:W-:Y:S01]  /*3740*/  FMUL R33, R33, R23.reuse ;  /* 0x0000001721217220 */ /* 0x080fe20000400000 */
[----:B------:R-:W-:Y:S01]  /*3750*/  ISETP.GT.AND P0, PT, R4, 0x9, PT ;  /* 0x000000090400780c */ /* 0x000fe20003f04270 */
[-C--:B------:R-:W-:Y:S01]  /*3760*/  FMUL R35, R35, R23.reuse ;  /* 0x0000001723237220 */ /* 0x080fe20000400000 */
[C---:B------:R-:W-:Y:S01]  /*3770*/  ISETP.GT.AND P5, PT, R3.reuse, RZ, P2 ;  /* 0x000000ff0300720c */ /* 0x040fe200017a4270 */
[-C--:B0-----:R-:W-:Y:S01]  /*3780*/  FMUL R5, R28, R23.reuse ;  /* 0x000000171c057220 */ /* 0x081fe20000400000 */
[----:B------:R-:W-:Y:S01]  /*3790*/  ISETP.GT.AND P4, PT, R3, RZ, P0 ;  /* 0x000000ff0300720c */ /* 0x000fe20000784270 */
[----:B------:R-:W-:Y:S01]  /*37a0*/  FMUL R37, R37, R23 ;  /* 0x0000001725257220 */ /* 0x000fe20000400000 */
[----:B------:R-:W-:Y:S01]  /*37b0*/  F2FP.TF32.F32.PACK_B R11, R11 ;  /* 0x0000000bff0b723e */ /* 0x000fe200024050ff */
[----:B------:R-:W-:Y:S01]  /*37c0*/  FMUL R39, R39, R23 ;  /* 0x0000001727277220 */ /* 0x000fe20000400000 */
[----:B------:R-:W-:Y:S01]  /*37d0*/  F2FP.TF32.F32.PACK_B R27, R27 ;  /* 0x0000001bff1b723e */ /* 0x000fe200024050ff */
[----:B------:R-:W-:Y:S01]  /*37e0*/  FMUL R41, R41, R23 ;  /* 0x0000001729297220 */ /* 0x000fe20000400000 */
[----:B------:R-:W-:Y:S01]  /*37f0*/  F2FP.TF32.F32.PACK_B R5, R5 ;  /* 0x00000005ff05723e */ /* 0x000fe200024050ff */
[----:B------:R0:W-:Y:S01]  /*3800*/  @P1 STG.E desc[UR36][R8.64], R11 ;  /* 0x0000000b08001986 */ /* 0x0001e2000c101924 */
[----:B------:R-:W-:Y:S01]  /*3810*/  F2FP.TF32.F32.PACK_B R29, R29 ;  /* 0x0000001dff1d723e */ /* 0x000fe200024050ff */
[-C--:B------:R-:W-:Y:S01]  /*3820*/  FMUL R43, R43, R23.reuse ;  /* 0x000000172b2b7220 */ /* 0x080fe20000400000 */
[C---:B------:R-:W-:Y:S01]  /*3830*/  ISETP.GT.AND P1, PT, R4.reuse, 0x10, PT ;  /* 0x000000100400780c */ /* 0x040fe20003f24270 */
[----:B------:R-:W-:Y:S01]  /*3840*/  @P3 STG.E desc[UR36][R8.64+0x4], R27 ;  /* 0x0000041b08003986 */ /* 0x000fe2000c101924 */
[----:B------:R-:W-:Y:S01]  /*3850*/  ISETP.GT.AND P3, PT, R4, 0x11, PT ;  /* 0x000000110400780c */ /* 0x000fe20003f64270 */
[-C--:B------:R-:W-:Y:S01]  /*3860*/  FMUL R45, R45, R23.reuse ;  /* 0x000000172d2d7220 */ /* 0x080fe20000400000 */
[C---:B------:R-:W-:Y:S01]  /*3870*/  ISETP.GT.AND P2, PT, R3.reuse, 0x8, P2 ;  /* 0x000000080300780c */ /* 0x040fe20001744270 */
[----:B------:R1:W-:Y:S01]  /*3880*/  @P5 STG.E desc[UR36][R6.64+0x20], R5 ;  /* 0x0000200506005986 */ /* 0x0003e2000c101924 */
[----:B------:R-:W-:Y:S01]  /*3890*/  ISETP.GT.AND P0, PT, R3, 0x8, P0 ;  /* 0x000000080300780c */ /* 0x000fe20000704270 */
[-C--:B------:R-:W-:Y:S01]  /*38a0*/  FMUL R47, R47, R23.reuse ;  /* 0x000000172f2f7220 */ /* 0x080fe20000400000 */
[C---:B------:R-:W-:Y:S01]  /*38b0*/  ISETP.GT.AND P5, PT, R3.reuse, RZ, P1 ;  /* 0x000000ff0300720c */ /* 0x040fe20000fa4270 */
[----:B------:R-:W-:Y:S01]  /*38c0*/  @P4 STG.E desc[UR36][R6.64+0x24], R29 ;  /* 0x0000241d06004986 */ /* 0x000fe2000c101924 */
        /* <DEDUP_REMOVED lines=8> */
[----:B-1----:R-:W-:Y:S01]  /*3950*/  FMUL R5, R34, R23 ;  /* 0x0000001722057220 */ /* 0x002fe20000400000 */
[----:B------:R-:W-:Y:S01]  /*3960*/  F2FP.TF32.F32.PACK_B R33, R33 ;  /* 0x00000021ff21723e */ /* 0x000fe200024050ff */
[----:B------:R0:W-:Y:S01]  /*3970*/  @P2 STG.E desc[UR36][R8.64+0x20], R11 ;  /* 0x0000200b08002986 */ /* 0x0001e2000c101924 */
[----:B------:R-:W-:Y:S01]  /*3980*/  ISETP.GT.AND P1, PT, R3, 0x8, P1 ;  /* 0x000000080300780c */ /* 0x000fe20000f24270 */
[-C--:B------:R-:W-:Y:S01]  /*3990*/  FMUL R21, R52, R23.reuse ;  /* 0x0000001734157220 */ /* 0x080fe20000400000 */
[C---:B------:R-:W-:Y:S01]  /*39a0*/  ISETP.GT.AND P2, PT, R4.reuse, 0x19, PT ;  /* 0x000000190400780c */ /* 0x040fe20003f44270 */
[----:B------:R-:W-:Y:S01]  /*39b0*/  @P0 STG.E desc[UR36][R8.64+0x24], R31 ;  /* 0x0000241f08000986 */ /* 0x000fe2000c101924 */
[----:B------:R-:W-:Y:S01]  /*39c0*/  ISETP.GT.AND P0, PT, R4, 0x18, PT ;  /* 0x000000180400780c */ /* 0x000fe20003f04270 */
[----:B------:R-:W-:Y:S01]  /*39d0*/  FMUL R53, R53, R23 ;  /* 0x0000001735357220 */ /* 0x000fe20000400000 */
[----:B------:R-:W-:Y:S01]  /*39e0*/  F2FP.TF32.F32.PACK_B R5, R5 ;  /* 0x00000005ff05723e */ /* 0x000fe200024050ff */
[----:B------:R1:W-:Y:S01]  /*39f0*/  @P5 STG.E desc[UR36][R6.64+0x40], R13 ;  /* 0x0000400d06005986 */ /* 0x0003e2000c101924 */
[----:B------:R-:W-:Y:S01]  /*3a00*/  ISETP.GT.AND P5, PT, R3, RZ, P0 ;  /* 0x000000ff0300720c */ /* 0x000fe200007a4270 */
[----:B------:R-:W-:Y:S01]  /*3a10*/  FMUL R55, R55, R23 ;  /* 0x0000001737377220 */ /* 0x000fe20000400000 */
[----:B------:R-:W-:Y:S01]  /*3a20*/  F2FP.TF32.F32.PACK_B R35, R35 ;  /* 0x00000023ff23723e */ /* 0x000fe200024050ff */
[----:B------:R-:W-:Y:S01]  /*3a30*/  @P4 STG.E desc[UR36][R6.64+0x44], R33 ;  /* 0x0000442106004986 */ /* 0x000fe2000c101924 */
[C---:B------:R-:W-:Y:S01]  /*3a40*/  ISETP.GT.AND P4, PT, R3.reuse, 0x8, P3 ;  /* 0x000000080300780c */ /* 0x040fe20001f84270 */
[----:B0-----:R-:W-:Y:S01]  /*3a50*/  FMUL R11, R36, R23 ;  /* 0x00000017240b7220 */ /* 0x001fe20000400000 */
[----:B------:R-:W-:Y:S01]  /*3a60*/  ISETP.GT.AND P3, PT, R3, RZ, P2 ;  /* 0x000000ff0300720c */ /* 0x000fe20001764270 */
[----:B------:R0:W-:Y:S01]  /*3a70*/  @P1 STG.E desc[UR36][R8.64+0x40], R5 ;  /* 0x0000400508001986 */ /* 0x0001e2000c101924 */
[----:B------:R-:W-:-:S02]  /*3a80*/  F2FP.TF32.F32.PACK_B R37, R37 ;  /* 0x00000025ff25723e */ /* 0x000fc400024050ff */
[----:B------:R-:W-:Y:S01]  /*3a90*/  F2FP.TF32.F32.PACK_B R11, R11 ;  /* 0x0000000bff0b723e */ /* 0x000fe200024050ff */
[----:B-1----:R-:W-:Y:S01]  /*3aa0*/  FMUL R13, R40, R23 ;  /* 0x00000017280d7220 */ /* 0x002fe20000400000 */
[----:B------:R-:W-:Y:S02]  /*3ab0*/  ISETP.GT.AND P1, PT, R4, 0x20, PT ;  /* 0x000000200400780c */ /* 0x000fe40003f24270 */
[C---:B------:R-:W-:Y:S02]  /*3ac0*/  ISETP.GT.AND P0, PT, R3.reuse, 0x8, P0 ;  /* 0x000000080300780c */ /* 0x040fe40000704270 */
[----:B------:R-:W-:Y:S01]  /*3ad0*/  F2FP.TF32.F32.PACK_B R39, R39 ;  /* 0x00000027ff27723e */ /* 0x000fe200024050ff */
[----:B------:R-:W-:Y:S01]  /*3ae0*/  @P4 STG.E desc[UR36][R8.64+0x44], R35 ;  /* 0x0000442308004986 */ /* 0x000fe2000c101924 */
[C---:B------:R-:W-:Y:S01]  /*3af0*/  ISETP.GT.AND P4, PT, R3.reuse, 0x8, P2 ;  /* 0x000000080300780c */ /* 0x040fe20001784270 */
[----:B0-----:R-:W-:Y:S01]  /*3b00*/  FMUL R5, R38, R23 ;  /* 0x0000001726057220 */ /* 0x001fe20000400000 */
[----:B------:R-:W-:Y:S01]  /*3b10*/  ISETP.GT.AND P2, PT, R4, 0x21, PT ;  /* 0x000000210400780c */ /* 0x000fe20003f44270 */
[----:B------:R0:W-:Y:S01]  /*3b20*/  @P5 STG.E desc[UR36][R6.64+0x60], R11 ;  /* 0x0000600b06005986 */ /* 0x0001e2000c101924 */
[----:B------:R-:W-:-:S02]  /*3b30*/  ISETP.GT.AND P5, PT, R3, RZ, P1 ;  /* 0x000000ff0300720c */ /* 0x000fc40000fa4270 */
[----:B------:R-:W-:Y:S01]  /*3b40*/  F2FP.TF32.F32.PACK_B R5, R5 ;  /* 0x00000005ff05723e */ /* 0x000fe200024050ff */
[----:B------:R-:W-:Y:S01]  /*3b50*/  @P3 STG.E desc[UR36][R6.64+0x64], R37 ;  /* 0x0000642506003986 */ /* 0x000fe2000c101924 */
[C---:B------:R-:W-:Y:S02]  /*3b60*/  ISETP.GT.AND P3, PT, R3.reuse, RZ, P2 ;  /* 0x000000ff0300720c */ /* 0x040fe40001764270 */
[----:B------:R-:W-:Y:S01]  /*3b70*/  F2FP.TF32.F32.PACK_B R13, R13 ;  /* 0x0000000dff0d723e */ /* 0x000fe200024050ff */
[----:B------:R1:W-:Y:S01]  /*3b80*/  @P0 STG.E desc[UR36][R8.64+0x60], R5 ;  /* 0x0000600508000986 */ /* 0x0003e2000c101924 */
[----:B------:R-:W-:Y:S02]  /*3b90*/  F2FP.TF32.F32.PACK_B R41, R41 ;  /* 0x00000029ff29723e */ /* 0x000fe400024050ff */
[----:B------:R-:W-:Y:S01]  /*3ba0*/  ISETP.GT.AND P1, PT, R3, 0x8, P1 ;  /* 0x000000080300780c */ /* 0x000fe20000f24270 */
[----:B------:R-:W-:Y:S01]  /*3bb0*/  @P4 STG.E desc[UR36][R8.64+0x64], R39 ;  /* 0x0000642708004986 */ /* 0x000fe2000c101924 */
[----:B------:R-:W-:Y:S01]  /*3bc0*/  ISETP.GT.AND P4, PT, R4, 0x28, PT ;  /* 0x000000280400780c */ /* 0x000fe20003f84270 */
[----:B0-----:R-:W-:Y:S01]  /*3bd0*/  FMUL R11, R44, R23 ;  /* 0x000000172c0b7220 */ /* 0x001fe20000400000 */
[----:B------:R-:W-:Y:S01]  /*3be0*/  F2FP.TF32.F32.PACK_B R43, R43 ;  /* 0x0000002bff2b723e */ /* 0x000fe200024050ff */
[----:B------:R0:W-:Y:S01]  /*3bf0*/  @P5 STG.E desc[UR36][R6.64+0x80], R13 ;  /* 0x0000800d06005986 */ /* 0x0001e2000c101924 */
[----:B------:R-:W-:-:S02]  /*3c00*/  ISETP.GT.AND P5, PT, R4, 0x29, PT ;  /* 0x000000290400780c */ /* 0x000fc40003fa4270 */
[----:B------:R-:W-:Y:S01]  /*3c10*/  F2FP.TF32.F32.PACK_B R11, R11 ;  /* 0x0000000bff0b723e */ /* 0x000fe200024050ff */
[----:B------:R-:W-:Y:S01]  /*3c20*/  @P3 STG.E desc[UR36][R6.64+0x84], R41 ;  /* 0x0000842906003986 */ /* 0x000fe2000c101924 */
[C---:B------:R-:W-:Y:S01]  /*3c30*/  ISETP.GT.AND P3, PT, R3.reuse, 0x8, P2 ;  /* 0x000000080300780c */ /* 0x040fe20001764270 */
[-C--:B-1----:R-:W-:Y:S01]  /*3c40*/  FMUL R5, R42, R23.reuse ;  /* 0x000000172a057220 */ /* 0x082fe20000400000 */
[C---:B------:R-:W-:Y:S02]  /*3c50*/  ISETP.GT.AND P2, PT, R3.reuse, RZ, P4 ;  /* 0x000000ff0300720c */ /* 0x040fe40002744270 */
[C---:B------:R-:W-:Y:S02]  /*3c60*/  ISETP.GT.AND P0, PT, R3.reuse, RZ, P5 ;  /* 0x000000ff0300720c */ /* 0x040fe40002f04270 */
[----:B------:R-:W-:Y:S01]  /*3c70*/  ISETP.GT.AND P4, PT, R3, 0x8, P4 ;  /* 0x000000080300780c */ /* 0x000fe20002784270 */
[----:B0-----:R-:W-:Y:S01]  /*3c80*/  FMUL R13, R46, R23 ;  /* 0x000000172e0d7220 */ /* 0x001fe20000400000 */
[----:B------:R-:W-:-:S02]  /*3c90*/  F2FP.TF32.F32.PACK_B R5, R5 ;  /* 0x00000005ff05723e */ /* 0x000fc400024050ff */
[----:B------:R-:W-:Y:S02]  /*3ca0*/  F2FP.TF32.F32.PACK_B R45, R45 ;  /* 0x0000002dff2d723e */ /* 0x000fe400024050ff */
[----:B------:R-:W-:Y:S01]  /*3cb0*/  ISETP.GT.AND P5, PT, R3, 0x8, P5 ;  /* 0x000000080300780c */ /* 0x000fe20002fa4270 */
[----:B------:R0:W-:Y:S01]  /*3cc0*/  @P1 STG.E desc[UR36][R8.64+0x80], R5 ;  /* 0x0000800508001986 */ /* 0x0001e2000c101924 */
[C---:B------:R-:W-:Y:S02]  /*3cd0*/  ISETP.GT.AND P1, PT, R4.reuse, 0x38, PT ;  /* 0x000000380400780c */ /* 0x040fe40003f24270 */
[----:B------:R-:W-:Y:S01]  /*3ce0*/  F2FP.TF32.F32.PACK_B R13, R13 ;  /* 0x0000000dff0d723e */ /* 0x000fe200024050ff */
[----:B------:R-:W-:Y:S01]  /*3cf0*/  @P3 STG.E desc[UR36][R8.64+0x84], R43 ;  /* 0x0000842b08003986 */ /* 0x000fe2000c101924 */
[C---:B------:R-:W-:Y:S02]  /*3d00*/  ISETP.GT.AND P3, PT, R4.reuse, 0x30, PT ;  /* 0x000000300400780c */ /* 0x040fe40003f64270 */
[----:B------:R-:W-:Y:S01]  /*3d10*/  F2FP.TF32.F32.PACK_B R47, R47 ;  /* 0x0000002fff2f723e */ /* 0x000fe200024050ff */
[----:B------:R1:W-:Y:S01]  /*3d20*/  @P2 STG.E desc[UR36][R6.64+0xa0], R11 ;  /* 0x0000a00b06002986 */ /* 0x0003e2000c101924 */
[----:B------:R-:W-:-:S02]  /*3d30*/  ISETP.GT.AND P2, PT, R4, 0x31, PT ;  /* 0x000000310400780c */ /* 0x000fc40003f44270 */
[----:B------:R-:W-:Y:S01]  /*3d40*/  F2FP.TF32.F32.PACK_B R49, R49 ;  /* 0x00000031ff31723e */ /* 0x000fe200024050ff */
[----:B------:R-:W-:Y:S01]  /*3d50*/  @P0 STG.E desc[UR36][R6.64+0xa4], R45 ;  /* 0x0000a42d06000986 */ /* 0x000fe2000c101924 */
[----:B------:R-:W-:Y:S01]  /*3d60*/  ISETP.GT.AND P0, PT, R4, 0x39, PT ;  /* 0x000000390400780c */ /* 0x000fe20003f04270 */
[----:B------:R-:W-:Y:S01]  /*3d70*/  @P4 IMAD.MOV.U32 R4, RZ, RZ, R8 ;  /* 0x000000ffff044224 */ /* 0x000fe200078e0008 */
[----:B------:R-:W-:Y:S01]  /*3d80*/  F2FP.TF32.F32.PACK_B R15, R15 ;  /* 0x0000000fff0f723e */ /* 0x000fe200024050ff */
[----:B0-----:R-:W-:Y:S01]  /*3d90*/  @P4 IMAD.MOV.U32 R5, RZ, RZ, R9 ;  /* 0x000000ffff054224 */ /* 0x001fe200078e0009 */
[----:B------:R-:W-:Y:S02]  /*3da0*/  F2FP.TF32.F32.PACK_B R51, R51 ;  /* 0x00000033ff33723e */ /* 0x000fe400024050ff */
[----:B------:R-:W-:Y:S01]  /*3db0*/  F2FP.TF32.F32.PACK_B R21, R21 ;  /* 0x00000015ff15723e */ /* 0x000fe200024050ff */
[----:B-1----:R-:W-:Y:S01]  /*3dc0*/  FMUL R11, R48, R23 ;  /* 0x00000017300b7220 */ /* 0x002fe20000400000 */
[----:B------:R0:W-:Y:S01]  /*3dd0*/  @P4 STG.E desc[UR36][R4.64+0xa0], R13 ;  /* 0x0000a00d04004986 */ /* 0x0001e2000c101924 */
[----:B------:R-:W-:-:S02]  /*3de0*/  ISETP.GT.AND P4, PT, R3, RZ, P3 ;  /* 0x000000ff0300720c */ /* 0x000fc40001f84270 */
[----:B------:R-:W-:Y:S02]  /*3df0*/  ISETP.GT.AND P3, PT, R3, 0x8, P3 ;  /* 0x000000080300780c */ /* 0x000fe40001f64270 */
[----:B------:R-:W-:Y:S02]  /*3e00*/  F2FP.TF32.F32.PACK_B R11, R11 ;  /* 0x0000000bff0b723e */ /* 0x000fe400024050ff */
[----:B------:R-:W-:Y:S02]  /*3e10*/  F2FP.TF32.F32.PACK_B R53, R53 ;  /* 0x00000035ff35723e */ /* 0x000fe400024050ff */
[----:B------:R-:W-:Y:S01]  /*3e20*/  F2FP.TF32.F32.PACK_B R55, R55 ;  /* 0x00000037ff37723e */ /* 0x000fe200024050ff */
[----:B0-----:R-:W-:Y:S02]  /*3e30*/  @P5 IMAD.MOV.U32 R4, RZ, RZ, R8 ;  /* 0x000000ffff045224 */ /* 0x001fe400078e0008 */
[----:B------:R-:W-:Y:S01]  /*3e40*/  FMUL R13, R54, R23 ;  /* 0x00000017360d7220 */ /* 0x000fe20000400000 */
[----:B------:R-:W-:-:S04]  /*3e50*/  @P5 IMAD.MOV.U32 R5, RZ, RZ, R9 ;  /* 0x000000ffff055224 */ /* 0x000fc800078e0009 */
[----:B------:R-:W-:Y:S01]  /*3e60*/  F2FP.TF32.F32.PACK_B R13, R13 ;  /* 0x0000000dff0d723e */ /* 0x000fe200024050ff */
[----:B------:R0:W-:Y:S01]  /*3e70*/  @P5 STG.E desc[UR36][R4.64+0xa4], R47 ;  /* 0x0000a42f04005986 */ /* 0x0001e2000c101924 */
[C---:B------:R-:W-:Y:S02]  /*3e80*/  ISETP.GT.AND P5, PT, R3.reuse, RZ, P2 ;  /* 0x000000ff0300720c */ /* 0x040fe400017a4270 */
[----:B------:R-:W-:Y:S01]  /*3e90*/  ISETP.GT.AND P2, PT, R3, 0x8, P2 ;  /* 0x000000080300780c */ /* 0x000fe20001744270 */
[----:B0-----:R-:W-:Y:S02]  /*3ea0*/  @P4 IMAD.MOV.U32 R4, RZ, RZ, R6 ;  /* 0x000000ffff044224 */ /* 0x001fe400078e0006 */
[----:B------:R-:W-:-:S05]  /*3eb0*/  @P4 IMAD.MOV.U32 R5, RZ, RZ, R7 ;  /* 0x000000ffff054224 */ /* 0x000fca00078e0007 */
        /* <DEDUP_REMOVED lines=10> */
[----:B------:R0:W-:Y:S02]  /*3f60*/  @P3 STG.E desc[UR36][R4.64+0xc0], R15 ;  /* 0x0000c00f04003986 */ /* 0x0001e4000c101924 */
[----:B0-----:R-:W-:Y:S02]  /*3f70*/  @P2 IMAD.MOV.U32 R4, RZ, RZ, R8 ;  /* 0x000000ffff042224 */ /* 0x001fe400078e0008 */
[----:B------:R-:W-:-:S05]  /*3f80*/  @P2 IMAD.MOV.U32 R5, RZ, RZ, R9 ;  /* 0x000000ffff052224 */ /* 0x000fca00078e0009 */
[----:B------:R0:W-:Y:S02]  /*3f90*/  @P2 STG.E desc[UR36][R4.64+0xc4], R51 ;  /* 0x0000c43304002986 */ /* 0x0001e4000c101924 */
[----:B0-----:R-:W-:Y:S02]  /*3fa0*/  @P4 IMAD.MOV.U32 R4, RZ, RZ, R6 ;  /* 0x000000ffff044224 */ /* 0x001fe400078e0006 */
[----:B------:R-:W-:-:S05]  /*3fb0*/  @P4 IMAD.MOV.U32 R5, RZ, RZ, R7 ;  /* 0x000000ffff054224 */ /* 0x000fca00078e0007 */
[----:B------:R0:W-:Y:S04]  /*3fc0*/  @P4 STG.E desc[UR36][R4.64+0xe0], R21 ;  /* 0x0000e01504004986 */ /* 0x0001e8000c101924 */
[----:B------:R1:W-:Y:S01]  /*3fd0*/  @P5 STG.E desc[UR36][R6.64+0xe4], R53 ;  /* 0x0000e43506005986 */ /* 0x0003e2000c101924 */
[----:B0-----:R-:W-:Y:S02]  /*3fe0*/  @P1 IMAD.MOV.U32 R4, RZ, RZ, R8 ;  /* 0x000000ffff041224 */ /* 0x001fe400078e0008 */
[----:B------:R-:W-:-:S05]  /*3ff0*/  @P1 IMAD.MOV.U32 R5, RZ, RZ, R9 ;  /* 0x000000ffff051224 */ /* 0x000fca00078e0009 */
[----:B------:R1:W-:Y:S04]  /*4000*/  @P1 STG.E desc[UR36][R4.64+0xe0], R13 ;  /* 0x0000e00d04001986 */ /* 0x0003e8000c101924 */
[----:B------:R1:W-:Y:S02]  /*4010*/  @P0 STG.E desc[UR36][R8.64+0xe4], R55 ;  /* 0x0000e43708000986 */ /* 0x0003e4000c101924 */
.L_x_91:
[----:B------:R-:W-:Y:S05]  /*4020*/  BSYNC B0 ;  /* 0x0000000000007941 */ /* 0x000fea0003800000 */
.L_x_29:
[----:B------:R-:W-:Y:S01]  /*4030*/  ULDC UR4, c[0x0][0xc] ;  /* 0x0000030000047ab9 */ /* 0x000fe20000000800 */
[----:B------:R-:W-:Y:S01]  /*4040*/  ULDC UR5, c[0x0][0x10] ;  /* 0x0000040000057ab9 */ /* 0x000fe20000000800 */
[----:B------:R-:W0:Y:S01]  /*4050*/  LDC R3, c[0x0][0x14] ;  /* 0x00000500ff037b82 */ /* 0x000e220000000800 */
[----:B------:R-:W-:Y:S01]  /*4060*/  UIMAD.WIDE.U32 UR4, UR4, UR5, URZ ;  /* 0x00000005040472a5 */ /* 0x000fe2000f8e003f */
[----:B------:R-:W-:Y:S02]  /*4070*/  IMAD.MOV.U32 R59, RZ, RZ, -0x1 ;  /* 0xffffffffff3b7424 */ /* 0x000fe400078e00ff */
[----:B--2---:R-:W-:-:S03]  /*4080*/  IMAD.MOV.U32 R57, RZ, RZ, -0x1 ;  /* 0xffffffffff397424 */ /* 0x004fc600078e00ff */
[----:B0-----:R-:W-:-:S04]  /*4090*/  IMAD.WIDE.U32 R16, R3, UR4, R16 ;  /* 0x0000000403107c25 */ /* 0x001fc8000f8e0010 */
[----:B------:R-:W-:Y:S01]  /*40a0*/  IMAD R3, R3, UR5, RZ ;  /* 0x0000000503037c24 */ /* 0x000fe2000f8e02ff */
[----:B------:R-:W-:Y:S02]  /*40b0*/  ULDC.64 UR4, c[0x0][0x650] ;  /* 0x0001940000047ab9 */ /* 0x000fe40000000a00 */
[----:B------:R-:W-:Y:S01]  /*40c0*/  ISETP.GE.U32.AND P0, PT, R16, UR4, PT ;  /* 0x0000000410007c0c */ /* 0x000fe2000bf06070 */
[--C-:B------:R-:W-:Y:S01]  /*40d0*/  IMAD.IADD R17, R17, 0x1, R3.reuse ;  /* 0x0000000111117824 */ /* 0x100fe200078e0203 */
[----:B------:R-:W-:-:S04]  /*40e0*/  PRMT R3, RZ, 0x7610, R3 ;  /* 0x00007610ff037816 */ /* 0x000fc80000000003 */
[----:B------:R-:W-:-:S13]  /*40f0*/  ISETP.GE.U32.AND.EX P0, PT, R17, UR5, PT, P0 ;  /* 0x0000000511007c0c */ /* 0x000fda000bf06100 */
[----:B------:R-:W-:Y:S05]  /*4100*/  @P0 BRA `(.L_x_92) ;  /* 0x0000000400640947 */ /* 0x000fea0003800000 */
[----:B-1--4-:R-:W0:Y:S01]  /*4110*/  S2R R12, SR_CTAID.X ;  /* 0x00000000000c7919 */ /* 0x012e220000002500 */
[----:B---3--:R-:W1:Y:S01]  /*4120*/  LDC.64 R10, c[0x0][0x628] ;  /* 0x00018a00ff0a7b82 */ /* 0x008e620000000a00 */
[----:B------:R-:W-:Y:S01]  /*4130*/  ULDC UR4, c[0x0][0x150] ;  /* 0x0000540000047ab9 */ /* 0x000fe20000000800 */
[----:B------:R-:W-:Y:S01]  /*4140*/  IMAD.MOV.U32 R8, RZ, RZ, R16 ;  /* 0x000000ffff087224 */ /* 0x000fe200078e0010 */
[----:B-----5:R-:W2:Y:S01]  /*4150*/  S2R R24, SR_CTAID.Y ;  /* 0x0000000000187919 */ /* 0x020ea20000002600 */
[----:B------:R-:W-:-:S04]  /*4160*/  IMAD.MOV.U32 R9, RZ, RZ, R17 ;  /* 0x000000ffff097224 */ /* 0x000fc800078e0011 */
[----:B------:R-:W3:Y:S08]  /*4170*/  LDC R21, c[0x0][0x144] ;  /* 0x00005100ff157b82 */ /* 0x000ef00000000800 */
[----:B------:R-:W4:Y:S08]  /*4180*/  LDC R0, c[0x0][0x630] ;  /* 0x00018c00ff007b82 */ /* 0x000f300000000800 */
[----:B------:R-:W2:Y:S01]  /*4190*/  LDC.64 R14, c[0x0][0x620] ;  /* 0x00018800ff0e7b82 */ /* 0x000ea20000000a00 */
[----:B-1----:R-:W-:-:S04]  /*41a0*/  ISETP.NE.U32.AND P0, PT, R10, RZ, PT ;  /* 0x000000ff0a00720c */ /* 0x002fc80003f05070 */
[----:B------:R-:W-:Y:S02]  /*41b0*/  ISETP.NE.AND.EX P0, PT, R11, RZ, PT, P0 ;  /* 0x000000ff0b00720c */ /* 0x000fe40003f05300 */
[----:B0-----:R-:W-:-:S05]  /*41c0*/  I2FP.F32.U32 R3, R12 ;  /* 0x0000000c00037245 */ /* 0x001fca0000201000 */
[----:B------:R-:W-:-:S04]  /*41d0*/  FMUL R3, R3, UR4 ;  /* 0x0000000403037c20 */ /* 0x000fc80008400000 */
[----:B------:R0:W1:Y:S02]  /*41e0*/  F2I.U32.TRUNC.NTZ R20, R3 ;  /* 0x0000000300147305 */ /* 0x000064000020f000 */
[----:B---34-:R-:W-:Y:S05]  /*41f0*/  @!P0 BRA `(.L_x_93) ;  /* 0x0000000000288947 */ /* 0x018fea0003800000 */
[----:B0-----:R-:W0:Y:S02]  /*4200*/  LDC R3, c[0x0][0x634] ;  /* 0x00018d00ff037b82 */ /* 0x001e240000000800 */
        /* <DEDUP_REMOVED lines=9> */
.L_x_93:
[----:B------:R-:W3:Y:S01]  /*42a0*/  LDC.64 R28, c[0x0][0x640] ;  /* 0x00019000ff1c7b82 */ /* 0x000ee20000000a00 */
[-CC-:B------:R-:W-:Y:S01]  /*42b0*/  SHF.R.U64 R57, R8, R0.reuse, R9.reuse ;  /* 0x0000000008397219 */ /* 0x180fe20000001209 */
[----:B-1----:R-:W-:Y:S01]  /*42c0*/  IMAD.MOV R20, RZ, RZ, -R20 ;  /* 0x000000ffff147224 */ /* 0x002fe200078e0a14 */
[----:B------:R-:W-:Y:S01]  /*42d0*/  SHF.R.U32.HI R0, RZ, R0, R9 ;  /* 0x00000000ff007219 */ /* 0x000fe20000011609 */
[----:B------:R-:W-:Y:S01]  /*42e0*/  ULDC UR4, c[0x0][0x154] ;  /* 0x0000550000047ab9 */ /* 0x000fe20000000800 */
[----:B0-----:R-:W-:Y:S01]  /*42f0*/  IADD3 R3, P0, RZ, -R57, RZ ;  /* 0x80000039ff037210 */ /* 0x001fe20007f1e0ff */
[----:B------:R-:W-:Y:S02]  /*4300*/  IMAD R21, R21, R20, R12 ;  /* 0x0000001415157224 */ /* 0x000fe400078e020c */
[----:B------:R-:W0:Y:S01]  /*4310*/  LDC R6, c[0x0][0x618] ;  /* 0x00018600ff067b82 */ /* 0x000e220000000800 */
[----:B------:R-:W-:Y:S02]  /*4320*/  IMAD.MOV.U32 R7, RZ, RZ, 0x1 ;  /* 0x00000001ff077424 */ /* 0x000fe400078e00ff */
[----:B------:R-:W-:-:S04]  /*4330*/  IMAD.X R5, RZ, RZ, ~R0, P0 ;  /* 0x000000ffff057224 */ /* 0x000fc800000e0e00 */
[-C--:B--2---:R-:W-:Y:S01]  /*4340*/  IMAD R0, R5, R14.reuse, RZ ;  /* 0x0000000e05007224 */ /* 0x084fe200078e02ff */
[----:B------:R-:W1:Y:S01]  /*4350*/  LDC R8, c[0x0][0x608] ;  /* 0x00018200ff087b82 */ /* 0x000e620000000800 */
[----:B------:R-:W-:-:S04]  /*4360*/  IMAD.WIDE.U32 R4, R3, R14, R16 ;  /* 0x0000000e03047225 */ /* 0x000fc800078e0010 */
[----:B------:R-:W-:Y:S01]  /*4370*/  IMAD R3, R3, R15, R0 ;  /* 0x0000000f03037224 */ /* 0x000fe200078e0200 */
[----:B------:R-:W-:Y:S02]  /*4380*/  I2FP.F32.U32 R0, R24 ;  /* 0x0000001800007245 */ /* 0x000fe40000201000 */
[----:B------:R-:W2:Y:S01]  /*4390*/  LDC R26, c[0x0][0x658] ;  /* 0x00019600ff1a7b82 */ /* 0x000ea20000000800 */
[----:B------:R-:W-:Y:S01]  /*43a0*/  IMAD.IADD R3, R5, 0x1, R3 ;  /* 0x0000000105037824 */ /* 0x000fe200078e0203 */
[----:B---3--:R-:W-:Y:S01]  /*43b0*/  ISETP.NE.U32.AND P0, PT, R28, RZ, PT ;  /* 0x000000ff1c00720c */ /* 0x008fe20003f05070 */
[----:B------:R-:W-:Y:S01]  /*43c0*/  FMUL R0, R0, UR4 ;  /* 0x0000000400007c20 */ /* 0x000fe20008400000 */
[----:B------:R-:W-:Y:S02]  /*43d0*/  IMAD.MOV.U32 R5, RZ, RZ, -0x1 ;  /* 0xffffffffff057424 */ /* 0x000fe400078e00ff */
[----:B------:R-:W-:Y:S01]  /*43e0*/  ISETP.NE.AND.EX P0, PT, R29, RZ, PT, P0 ;  /* 0x000000ff1d00720c */ /* 0x000fe20003f05300 */
[----:B------:R3:W4:Y:S01]  /*43f0*/  F2I.U32.TRUNC.NTZ R13, R0 ;  /* 0x00000000000d7305 */ /* 0x000722000020f000 */
[----:B------:R-:W3:Y:S01]  /*4400*/  LDC R15, c[0x0][0x148] ;  /* 0x00005200ff0f7b82 */ /* 0x000ee20000000800 */
[----:B0-----:R-:W-:-:S02]  /*4410*/  SHF.R.U64 R12, R4, R6, R3 ;  /* 0x00000006040c7219 */ /* 0x001fc40000001203 */
[----:B------:R-:W-:-:S05]  /*4420*/  SHF.R.U32.HI R3, RZ, R6, R3 ;  /* 0x00000006ff037219 */ /* 0x000fca0000011603 */
[----:B------:R-:W0:Y:S01]  /*4430*/  LDC R20, c[0x0][0x600] ;  /* 0x00018000ff147b82 */ /* 0x000e220000000800 */
[-CC-:B-1----:R-:W-:Y:S02]  /*4440*/  SHF.R.U64 R10, R12, R8.reuse, R3.reuse ;  /* 0x000000080c0a7219 */ /* 0x182fe40000001203 */
[----:B------:R-:W-:-:S05]  /*4450*/  SHF.R.U32.HI R3, RZ, R8, R3 ;  /* 0x00000008ff037219 */ /* 0x000fca0000011603 */
[----:B------:R-:W1:Y:S01]  /*4460*/  LDC R27, c[0x0][0x648] ;  /* 0x00019200ff1b7b82 */ /* 0x000e620000000800 */
[-C--:B--2---:R-:W-:Y:S02]  /*4470*/  SHF.L.U32 R4, R5, R26.reuse, RZ ;  /* 0x0000001a05047219 */ /* 0x084fe400000006ff */
[-CC-:B------:R-:W-:Y:S02]  /*4480*/  SHF.R.U64 R14, R10, R26.reuse, R3.reuse ;  /* 0x0000001a0a0e7219 */ /* 0x180fe40000001203 */
[----:B------:R-:W-:Y:S02]  /*4490*/  SHF.R.U32.HI R5, RZ, R26, R3 ;  /* 0x0000001aff057219 */ /* 0x000fe40000011603 */
[----:B------:R-:W-:Y:S01]  /*44a0*/  LOP3.LUT R25, RZ, R4, RZ, 0x33, !PT ;  /* 0x00000004ff197212 */ /* 0x000fe200078e33ff */
[----:B------:R-:W2:Y:S01]  /*44b0*/  LDC R30, c[0x0][0x638] ;  /* 0x00018e00ff1e7b82 */ /* 0x000ea20000000800 */
[----:B------:R-:W-:Y:S01]  /*44c0*/  SHF.L.U32 R26, R7, R26, RZ ;  /* 0x0000001a071a7219 */ /* 0x000fe200000006ff */
[----:B------:R-:W-:-:S06]  /*44d0*/  IMAD.MOV.U32 R4, RZ, RZ, R14 ;  /* 0x000000ffff047224 */ /* 0x000fcc00078e000e */
[----:B------:R-:W0:Y:S01]  /*44e0*/  LDC R31, c[0x0][0x610] ;  /* 0x00018400ff1f7b82 */ /* 0x000e220000000800 */
[----:B----4-:R-:W-:Y:S05]  /*44f0*/  @!P0 BRA `(.L_x_94) ;  /* 0x0000000000288947 */ /* 0x010fea0003800000 */
[----:B------:R-:W4:Y:S02]  /*4500*/  LDC R3, c[0x0][0x64c] ;  /* 0x00019300ff037b82 */ /* 0x000f240000000800 */
[----:B----4-:R-:W-:-:S05]  /*4510*/  IADD3 R3, P0, R14, R3, RZ ;  /* 0x000000030e037210 */ /* 0x010fca0007f1e0ff */
        /* <DEDUP_REMOVED lines=8> */
.L_x_94:
[----:B------:R-:W-:Y:S01]  /*45a0*/  ISETP.NE.AND P0, PT, R2, 0x1, PT ;  /* 0x000000010200780c */ /* 0x000fe20003f05270 */
[----:B0-----:R-:W-:Y:S01]  /*45b0*/  VIADD R7, R20, 0xffffffff ;  /* 0xffffffff14077836 */ /* 0x001fe20000000000 */
[----:B-1-3--:R-:W-:Y:S01]  /*45c0*/  SHF.R.U64 R0, R4, R27, R5 ;  /* 0x0000001b04007219 */ /* 0x00afe20000001205 */
[----:B------:R-:W-:Y:S01]  /*45d0*/  IMAD.MOV R13, RZ, RZ, -R13 ;  /* 0x000000ffff0d7224 */ /* 0x000fe200078e0a0d */
[----:B------:R-:W-:Y:S01]  /*45e0*/  LOP3.LUT R5, R10, R25, RZ, 0xc0, !PT ;  /* 0x000000190a057212 */ /* 0x000fe200078ec0ff */
[----:B------:R-:W-:Y:S01]  /*45f0*/  IMAD.MOV.U32 R4, RZ, RZ, 0x1 ;  /* 0x00000001ff047424 */ /* 0x000fe200078e00ff */
[----:B------:R-:W-:Y:S01]  /*4600*/  LOP3.LUT R12, R12, R7, RZ, 0xc0, !PT ;  /* 0x000000070c0c7212 */ /* 0x000fe200078ec0ff */
[----:B------:R-:W-:Y:S02]  /*4610*/  IMAD.MOV R3, RZ, RZ, -R0 ;  /* 0x000000ffff037224 */ /* 0x000fe400078e0a00 */
[----:B------:R-:W-:Y:S02]  /*4620*/  IMAD R0, R26, R0, R5 ;  /* 0x000000001a007224 */ /* 0x000fe400078e0205 */
[----:B--2---:R-:W-:-:S02]  /*4630*/  IMAD R3, R3, R30, R14 ;  /* 0x0000001e03037224 */ /* 0x004fc400078e020e */
[----:B------:R-:W-:Y:S02]  /*4640*/  @P0 IMAD R21, R15, R13, R24 ;  /* 0x0000000d0f150224 */ /* 0x000fe400078e0218 */
[----:B------:R-:W-:Y:S01]  /*4650*/  IMAD R5, R3, R20, R12 ;  /* 0x0000001403057224 */ /* 0x000fe200078e020c */
[----:B------:R-:W-:Y:S01]  /*4660*/  PRMT R3, R4, 0x7610, R3 ;  /* 0x0000761004037816 */ /* 0x000fe20000000003 */
[----:B------:R-:W-:-:S05]  /*4670*/  IMAD R0, R0, R31, R21 ;  /* 0x0000001f00007224 */ /* 0x000fca00078e0215 */
[----:B------:R-:W-:Y:S02]  /*4680*/  SEL R59, R5, R0, !P0 ;  /* 0x00000000053b7207 */ /* 0x000fe40004000000 */
[----:B------:R-:W-:-:S07]  /*4690*/  SEL R0, R0, R5, !P0 ;  /* 0x0000000500007207 */ /* 0x000fce0004000000 */
.L_x_92:
[----:B------:R-:W-:Y:S01]  /*46a0*/  LOP3.LUT P0, RZ, R3, 0xff, RZ, 0xc0, !PT ;  /* 0x000000ff03ff7812 */ /* 0x000fe2000780c0ff */
[----:B------:R-:W-:-:S12]  /*46b0*/  IMAD.MOV.U32 R58, RZ, RZ, R0 ;  /* 0x000000ffff3a7224 */ /* 0x000fd800078e0000 */
[----:B------:R-:W-:Y:S05]  /*46c0*/  @P0 BRA `(.L_x_95) ;  /* 0xffffffc8004c0947 */ /* 0x000fea000383ffff */
[----:B------:R-:W-:Y:S05]  /*46d0*/  EXIT ;  /* 0x000000000000794d */ /* 0x000fea0003800000 */
.L_x_4:
[----:B0-----:R-:W-:Y:S01]  /*46e0*/  ULDC.64 UR4, c[0x0][0x650] ;  /* 0x0001940000047ab9 */ /* 0x001fe20000000a00 */
        /* <DEDUP_REMOVED lines=25> */
.L_x_97:
[--C-:B------:R-:W-:Y:S01]  /*4880*/  SHF.R.U64 R12, R10, R14, R11.reuse ;  /* 0x0000000e0a0c7219 */ /* 0x100fe2000000120b */
[----:B------:R-:W0:Y:S01]  /*4890*/  LDC R22, c[0x0][0x618] ;  /* 0x00018600ff167b82 */ /* 0x000e220000000800 */
[----:B------:R-:W-:Y:S01]  /*48a0*/  I2FP.F32.U32 R6, R4 ;  /* 0x0000000400067245 */ /* 0x000fe20000201000 */
[----:B------:R-:W-:Y:S01]  /*48b0*/  ULDC UR4, c[0x0][0x150] ;  /* 0x0000540000047ab9 */ /* 0x000fe20000000800 */
[----:B------:R-:W-:Y:S02]  /*48c0*/  SHF.R.U32.HI R5, RZ, R14, R11 ;  /* 0x0000000eff057219 */ /* 0x000fe4000001160b */
[----:B------:R-:W-:Y:S01]  /*48d0*/  IADD3 R9, P0, RZ, -R12, RZ ;  /* 0x8000000cff097210 */ /* 0x000fe20007f1e0ff */
[----:B------:R-:W-:Y:S01]  /*48e0*/  FMUL R11, R6, UR4 ;  /* 0x00000004060b7c20 */ /* 0x000fe20008400000 */
[----:B------:R-:W-:Y:S01]  /*48f0*/  ULDC UR4, c[0x0][0x154] ;  /* 0x0000550000047ab9 */ /* 0x000fe20000000800 */
[----:B------:R-:W1:Y:S02]  /*4900*/  LDC.64 R24, c[0x0][0x640] ;  /* 0x00019000ff187b82 */ /* 0x000e640000000a00 */
[----:B------:R-:W-:-:S02]  /*4910*/  IMAD.X R5, RZ, RZ, ~R5, P0 ;  /* 0x000000ffff057224 */ /* 0x000fc400000e0e05 */
[----:B------:R-:W2:Y:S01]  /*4920*/  F2I.U32.TRUNC.NTZ R11, R11 ;  /* 0x0000000b000b7305 */ /* 0x000ea2000020f000 */
[----:B------:R-:W-:-:S03]  /*4930*/  IMAD.WIDE.U32 R6, R9, R20, R16 ;  /* 0x0000001409067225 */ /* 0x000fc600078e0010 */
[----:B------:R-:W3:Y:S01]  /*4940*/  LDC R13, c[0x0][0x144] ;  /* 0x00005100ff0d7b82 */ /* 0x000ee20000000800 */
[----:B------:R-:W-:-:S04]  /*4950*/  IMAD R8, R5, R20, RZ ;  /* 0x0000001405087224 */ /* 0x000fc800078e02ff */
[----:B------:R-:W-:Y:S02]  /*4960*/  IMAD R5, R9, R21, R8 ;  /* 0x0000001509057224 */ /* 0x000fe400078e0208 */
[----:B------:R-:W-:Y:S01]  /*4970*/  IMAD.MOV.U32 R8, RZ, RZ, -0x1 ;  /* 0xffffffffff087424 */ /* 0x000fe200078e00ff */
[----:B------:R-:W4:Y:S01]  /*4980*/  LDC R14, c[0x0][0x608] ;  /* 0x00018200ff0e7b82 */ /* 0x000f220000000800 */
[----:B------:R-:W-:Y:S01]  /*4990*/  IMAD.IADD R5, R7, 0x1, R5 ;  /* 0x0000000107057824 */ /* 0x000fe200078e0205 */
[----:B------:R-:W-:-:S04]  /*49a0*/  I2FP.F32.U32 R7, R3 ;  /* 0x0000000300077245 */ /* 0x000fc80000201000 */
[-C--:B0-----:R-:W-:Y:S01]  /*49b0*/  SHF.R.U64 R10, R6, R22.reuse, R5 ;  /* 0x00000016060a7219 */ /* 0x081fe20000001205 */
[----:B--2---:R-:W-:Y:S01]  /*49c0*/  IMAD.MOV R6, RZ, RZ, -R11 ;  /* 0x000000ffff067224 */ /* 0x004fe200078e0a0b */
[----:B------:R-:W0:Y:S01]  /*49d0*/  LDC R9, c[0x0][0x658] ;  /* 0x00019600ff097b82 */ /* 0x000e220000000800 */
[----:B-1----:R-:W-:Y:S01]  /*49e0*/  ISETP.NE.U32.AND P0, PT, R24, RZ, PT ;  /* 0x000000ff1800720c */ /* 0x002fe20003f05070 */
[----:B------:R-:W-:Y:S01]  /*49f0*/  FMUL R7, R7, UR4 ;  /* 0x0000000407077c20 */ /* 0x000fe20008400000 */
[----:B------:R-:W-:Y:S02]  /*4a00*/  SHF.R.U32.HI R5, RZ, R22, R5 ;  /* 0x00000016ff057219 */ /* 0x000fe40000011605 */
[----:B------:R-:W-:-:S03]  /*4a10*/  ISETP.NE.AND.EX P0, PT, R25, RZ, PT, P0 ;  /* 0x000000ff1900720c */ /* 0x000fc60003f05300 */
[----:B------:R-:W1:Y:S01]  /*4a20*/  LDC R20, c[0x0][0x148] ;  /* 0x00005200ff147b82 */ /* 0x000e620000000800 */
[----:B---3--:R-:W-:Y:S02]  /*4a30*/  IMAD R23, R13, R6, R4 ;  /* 0x000000060d177224 */ /* 0x008fe400078e0204 */
[----:B------:R-:W-:-:S05]  /*4a40*/  IMAD.MOV.U32 R6, RZ, RZ, 0x1 ;  /* 0x00000001ff067424 */ /* 0x000fca00078e00ff */
[----:B------:R-:W2:Y:S01]  /*4a50*/  LDC R21, c[0x0][0x600] ;  /* 0x00018000ff157b82 */ /* 0x000ea20000000800 */
[-CC-:B----4-:R-:W-:Y:S02]  /*4a60*/  SHF.R.U64 R13, R10, R14.reuse, R5.reuse ;  /* 0x0000000e0a0d7219 */ /* 0x190fe40000001205 */
[----:B------:R-:W-:Y:S02]  /*4a70*/  SHF.R.U32.HI R4, RZ, R14, R5 ;  /* 0x0000000eff047219 */ /* 0x000fe40000011605 */
[----:B------:R3:W4:Y:S03]  /*4a80*/  F2I.U32.TRUNC.NTZ R14, R7 ;  /* 0x00000007000e7305 */ /* 0x000726000020f000 */
[----:B------:R-:W1:Y:S01]  /*4a90*/  LDC R26, c[0x0][0x648] ;  /* 0x00019200ff1a7b82 */ /* 0x000e620000000800 */
[-C--:B0-----:R-:W-:Y:S02]  /*4aa0*/  SHF.R.U64 R15, R13, R9.reuse, R4 ;  /* 0x000000090d0f7219 */ /* 0x081fe40000001204 */
[----:B------:R-:W-:-:S02]  /*4ab0*/  SHF.L.U32 R8, R8, R9, RZ ;  /* 0x0000000908087219 */ /* 0x000fc400000006ff */
[-C--:B------:R-:W-:Y:S01]  /*4ac0*/  SHF.R.U32.HI R5, RZ, R9.reuse, R4 ;  /* 0x00000009ff057219 */ /* 0x080fe20000011604 */
[----:B------:R-:W-:Y:S01]  /*4ad0*/  IMAD.MOV.U32 R4, RZ, RZ, R15 ;  /* 0x000000ffff047224 */ /* 0x000fe200078e000f */
[----:B------:R-:W-:Y:S01]  /*4ae0*/  SHF.L.U32 R22, R6, R9, RZ ;  /* 0x0000000906167219 */ /* 0x000fe200000006ff */
[----:B------:R-:W0:Y:S01]  /*4af0*/  LDC R27, c[0x0][0x638] ;  /* 0x00018e00ff1b7b82 */ /* 0x000e220000000800 */
[----:B------:R-:W-:-:S07]  /*4b00*/  LOP3.LUT R28, RZ, R8, RZ, 0x33, !PT ;  /* 0x00000008ff1c7212 */ /* 0x000fce00078e33ff */
        /* <DEDUP_REMOVED lines=12> */
.L_x_98:
[----:B------:R-:W-:Y:S01]  /*4bd0*/  ISETP.NE.AND P0, PT, R2, 0x1, PT ;  /* 0x000000010200780c */ /* 0x000fe20003f05270 */
[----:B--2---:R-:W-:Y:S01]  /*4be0*/  VIADD R7, R21, 0xffffffff ;  /* 0xffffffff15077836 */ /* 0x004fe20000000000 */
[----:B-1----:R-:W-:Y:S01]  /*4bf0*/  SHF.R.U64 R5, R4, R26, R5 ;  /* 0x0000001a04057219 */ /* 0x002fe20000001205 */
[----:B------:R-:W-:Y:S01]  /*4c00*/  IMAD.MOV R14, RZ, RZ, -R14 ;  /* 0x000000ffff0e7224 */ /* 0x000fe200078e0a0e */
[----:B------:R-:W-:Y:S01]  /*4c10*/  LOP3.LUT R4, R13, R28, RZ, 0xc0, !PT ;  /* 0x0000001c0d047212 */ /* 0x000fe200078ec0ff */
[----:B------:R-:W-:Y:S01]  /*4c20*/  IMAD.MOV.U32 R8, RZ, RZ, R12 ;  /* 0x000000ffff087224 */ /* 0x000fe200078e000c */
[----:B------:R-:W-:Y:S01]  /*4c30*/  LOP3.LUT R10, R10, R7, RZ, 0xc0, !PT ;  /* 0x000000070a0a7212 */ /* 0x000fe200078ec0ff */
[----:B------:R-:W-:Y:S02]  /*4c40*/  IMAD.MOV R6, RZ, RZ, -R5 ;  /* 0x000000ffff067224 */ /* 0x000fe400078e0a05 */
[----:B------:R-:W-:-:S04]  /*4c50*/  IMAD R4, R22, R5, R4 ;  /* 0x0000000516047224 */ /* 0x000fc800078e0204 */
[----:B------:R-:W-:Y:S02]  /*4c60*/  @P0 IMAD R23, R20, R14, R3 ;  /* 0x0000000e14170224 */ /* 0x000fe400078e0203 */
[----:B0-----:R-:W-:Y:S02]  /*4c70*/  IMAD R3, R6, R27, R15 ;  /* 0x0000001b06037224 */ /* 0x001fe400078e020f */
[----:B------:R-:W-:Y:S02]  /*4c80*/  IMAD R7, R4, R29, R23 ;  /* 0x0000001d04077224 */ /* 0x000fe400078e0217 */
[----:B------:R-:W-:Y:S02]  /*4c90*/  IMAD R4, R3, R21, R10 ;  /* 0x0000001503047224 */ /* 0x000fe400078e020a */
[----:B------:R-:W-:-:S03]  /*4ca0*/  IMAD.MOV.U32 R6, RZ, RZ, 0x1 ;  /* 0x00000001ff067424 */ /* 0x000fc600078e00ff */
[----:B------:R-:W-:Y:S02]  /*4cb0*/  SEL R9, R4, R7, !P0 ;  /* 0x0000000704097207 */ /* 0x000fe40004000000 */
[----:B------:R-:W-:-:S07]  /*4cc0*/  SEL R7, R7, R4, !P0 ;  /* 0x0000000407077207 */ /* 0x000fce0004000000 */
.L_x_96:
[----:B------:R-:W-:-:S08]  /*4cd0*/  NOP ;  /* 0x0000000000007918 */ /* 0x000fd00000000000 */
[----:B------:R-:W0:-:S00]  /*4ce0*/  USETMAXREG.DEALLOC.CTAPOOL 0x28 ;  /* 0x00000028000079c8 */ /* 0x000e0000080e0500 */
[----:B0-----:R-:W-:-:S13]  /*4cf0*/  ISETP.NE.AND P0, PT, R0, RZ, PT ;  /* 0x000000ff0000720c */ /* 0x001fda0003f05270 */
[----:B------:R-:W-:Y:S05]  /*4d00*/  @P0 EXIT ;  /* 0x000000000000094d */ /* 0x000fea0003800000 */
[----:B------:R-:W-:Y:S01]  /*4d10*/  LOP3.LUT P0, RZ, R6, 0xff, RZ, 0xc0, !PT ;  /* 0x000000ff06ff7812 */ /* 0x000fe2000780c0ff */
[----:B------:R-:W-:Y:S02]  /*4d20*/  IMAD.MOV.U32 R0, RZ, RZ, 0x1 ;  /* 0x00000001ff007424 */ /* 0x000fe400078e00ff */
[----:B------:R-:W-:-:S10]  /*4d30*/  IMAD.MOV.U32 R12, RZ, RZ, RZ ;  /* 0x000000ffff0c7224 */ /* 0x000fd400078e00ff */
[----:B------:R-:W-:Y:S05]  /*4d40*/  @!P0 BRA `(.L_x_99) ;  /* 0x0000000c00308947 */ /* 0x000fea0003800000 */
[----:B------:R-:W0:Y:S01]  /*4d50*/  LDC R0, c[0x0][0x28c] ;  /* 0x0000a300ff007b82 */ /* 0x000e220000000800 */
[----:B------:R-:W-:Y:S01]  /*4d60*/  ULDC UR5, c[0x0][0x600] ;  /* 0x0001800000057ab9 */ /* 0x000fe20000000800 */
[----:B------:R-:W-:Y:S01]  /*4d70*/  ULDC UR4, c[0x0][0xc] ;  /* 0x0000030000047ab9 */ /* 0x000fe20000000800 */
[----:B------:R-:W-:Y:S01]  /*4d80*/  UIADD3 UR16, UR5, -0x1, URZ ;  /* 0xffffffff05107890 */ /* 0x000fe2000fffe03f */
[C---:B------:R-:W-:Y:S01]  /*4d90*/  LOP3.LUT P2, RZ, R18.reuse, 0x7f, RZ, 0xc0, !PT ;  /* 0x0000007f12ff7812 */ /* 0x040fe2000784c0ff */
[----:B------:R-:W-:Y:S01]  /*4da0*/  ULDC UR6, c[0x0][0x658] ;  /* 0x0001960000067ab9 */ /* 0x000fe20000000800 */
[----:B------:R-:W-:Y:S01]  /*4db0*/  ULDC UR5, c[0x0][0x10] ;  /* 0x0000040000057ab9 */ /* 0x000fe20000000800 */
[----:B------:R-:W-:Y:S01]  /*4dc0*/  UMOV UR7, 0xffffffff ;  /* 0xffffffff00077882 */ /* 0x000fe20000000000 */
[----:B------:R-:W-:Y:S01]  /*4dd0*/  UMOV UR8, 0x1 ;  /* 0x0000000100087882 */ /* 0x000fe20000000000 */
[----:B------:R-:W-:Y:S01]  /*4de0*/  UIMAD.WIDE.U32 UR4, UR4, UR5, URZ ;  /* 0x00000005040472a5 */ /* 0x000fe2000f8e003f */
[----:B------:R-:W-:Y:S01]  /*4df0*/  LOP3.LUT P0, RZ, R18, 0x1f, RZ, 0xc0, !PT ;  /* 0x0000001f12ff7812 */ /* 0x000fe2000780c0ff */
[----:B------:R-:W-:Y:S01]  /*4e00*/  USHF.L.U32 UR7, UR7, UR6, URZ ;  /* 0x0000000607077299 */ /* 0x000fe2000800063f */
[----:B------:R-:W-:Y:S01]  /*4e10*/  BSSY B0, `(.L_x_99) ;  /* 0x00000bf000007945 */ /* 0x000fe20003800000 */
[----:B------:R-:W-:Y:S01]  /*4e20*/  USHF.L.U32 UR18, UR8, UR6, URZ ;  /* 0x0000000608127299 */ /* 0x000fe2000800063f */
[----:B------:R-:W-:Y:S01]  /*4e30*/  IMAD.MOV.U32 R13, RZ, RZ, 0x1 ;  /* 0x00000001ff0d7424 */ /* 0x000fe200078e00ff */
[----:B------:R-:W-:Y:S01]  /*4e40*/  LOP3.LUT R11, R19, 0x2, RZ, 0xfc, !PT ;  /* 0x00000002130b7812 */ /* 0x000fe200078efcff */
[----:B------:R-:W-:Y:S01]  /*4e50*/  ULDC UR6, c[0x0][0x14] ;  /* 0x0000050000067ab9 */ /* 0x000fe20000000800 */
[----:B------:R-:W-:Y:S01]  /*4e60*/  PLOP3.LUT P0, PT, P0, P2, PT, 0x8a, 0x0 ;  /* 0x000000000000781c */ /* 0x000fe20000705172 */
[----:B------:R-:W-:Y:S01]  /*4e70*/  UIMAD.WIDE.U32 UR20, UR4, UR6, URZ ;  /* 0x00000006041472a5 */ /* 0x000fe2000f8e003f */
[----:B------:R-:W-:Y:S01]  /*4e80*/  IMAD.MOV.U32 R12, RZ, RZ, RZ ;  /* 0x000000ffff0c7224 */ /* 0x000fe200078e00ff */
[----:B------:R-:W-:-:S02]  /*4e90*/  UIMAD UR13, UR5, UR6, URZ ;  /* 0x00000006050d72a4 */ /* 0x000fc4000f8e023f */
[----:B------:R-:W-:Y:S01]  /*4ea0*/  ULOP3.LUT UR17, URZ, UR7, URZ, 0x33, !UPT ;  /* 0x000000073f117292 */ /* 0x000fe2000f8e333f */
[----:B0-----:R-:W-:Y:S01]  /*4eb0*/  VIADD R0, R0, 0x1f ;  /* 0x0000001f00007836 */ /* 0x001fe20000000000 */
[----:B------:R-:W-:Y:S01]  /*4ec0*/  UIADD3 UR13, UR21, UR13, URZ ;  /* 0x0000000d150d7290 */ /* 0x000fe2000fffe03f */
[----:B------:R-:W-:-:S03]  /*4ed0*/  ULDC.64 UR22, c[0x0][0x198] ;  /* 0x0000660000167ab9 */ /* 0x000fc60000000a00 */
[----:B------:R-:W-:-:S04]  /*4ee0*/  SHF.R.S32.HI R3, RZ, 0x1f, R0 ;  /* 0x0000001fff037819 */ /* 0x000fc80000011400 */
[----:B------:R-:W-:Y:S01]  /*4ef0*/  LEA.HI R3, R3, R0, RZ, 0x5 ;  /* 0x0000000003037211 */ /* 0x000fe200078f28ff */
[----:B------:R-:W-:-:S03]  /*4f00*/  IMAD.MOV.U32 R0, RZ, RZ, 0x1 ;  /* 0x00000001ff007424 */ /* 0x000fc600078e00ff */
[----:B------:R-:W-:-:S05]  /*4f10*/  SHF.R.S32.HI R3, RZ, 0x5, R3 ;  /* 0x00000005ff037819 */ /* 0x000fca0000011403 */
[----:B------:R-:W-:-:S07]  /*4f20*/  VIADD R10, R3, 0x1 ;  /* 0x00000001030a7836 */ /* 0x000fce0000000000 */
.L_x_111:
[----:B------:R-:W-:-:S03]  /*4f30*/  UMOV UR4, 0xffffffff ;  /* 0xffffffff00047882 */ /* 0x000fc60000000000 */
[----:B------:R-:W-:Y:S05]  /*4f40*/  BRA.DIV UR4, `(.L_x_100) ;  /* 0x0000001204507947 */ /* 0x000fea000b800000 */
[----:B------:R-:W-:-:S13]  /*4f50*/  ELECT P6, URZ, PT ;  /* 0x00000000003f782f */ /* 0x000fda00038c0000 */
.L_x_127:
[----:B------:R-:W0:Y:S01]  /*4f60*/  LDC R4, c[0x0][0x28c] ;  /* 0x0000a300ff047b82 */ /* 0x000e220000000800 */
[----:B------:R-:W-:Y:S01]  /*4f70*/  BSSY B1, `(.L_x_101) ;  /* 0x0000037000017945 */ /* 0x000fe20003800000 */
[----:B0-----:R-:W-:-:S13]  /*4f80*/  ISETP.LT.OR P6, PT, R4, 0x1, !P6 ;  /* 0x000000010400780c */ /* 0x001fda00077c1670 */
[----:B------:R-:W-:Y:S05]  /*4f90*/  @P6 BRA `(.L_x_102) ;  /* 0x0000000000d06947 */ /* 0x000fea0003800000 */
[----:B------:R-:W-:Y:S02]  /*4fa0*/  IMAD.SHL.U32 R15, R9, 0x40, RZ ;  /* 0x00000040090f7824 */ /* 0x000fe400078e00ff */
[----:B------:R-:W-:Y:S02]  /*4fb0*/  IMAD.SHL.U32 R18, R7, 0x80, RZ ;  /* 0x0000008007127824 */ /* 0x000fe400078e00ff */
[----:B------:R-:W-:Y:S02]  /*4fc0*/  IMAD.MOV.U32 R20, RZ, RZ, RZ ;  /* 0x000000ffff147224 */ /* 0x000fe400078e00ff */
[----:B------:R-:W-:Y:S02]  /*4fd0*/  IMAD.MOV.U32 R4, RZ, RZ, R10 ;  /* 0x000000ffff047224 */ /* 0x000fe400078e000a */
[----:B------:R-:W-:Y:S02]  /*4fe0*/  IMAD.MOV.U32 R5, RZ, RZ, R0 ;  /* 0x000000ffff057224 */ /* 0x000fe400078e0000 */
[----:B------:R-:W-:-:S07]  /*4ff0*/  IMAD.MOV.U32 R6, RZ, RZ, R12 ;  /* 0x000000ffff067224 */ /* 0x000fce00078e000c */
.L_x_106:
[----:B------:R-:W0:Y:S01]  /*5000*/  S2R R14, SR_CgaCtaId ;  /* 0x00000000000e7919 */ /* 0x000e220000008800 */
[----:B------:R-:W-:Y:S01]  /*5010*/  MOV R7, 0x400 ;  /* 0x0000040000077802 */ /* 0x000fe20000000f00 */
[----:B------:R-:W1:Y:S03]  /*5020*/  @!P2 LDC R9, c[0x0][0x500] ;  /* 0x00014000ff09ab82 */ /* 0x000e660000000800 */
[----:B0-----:R-:W-:Y:S02]  /*5030*/  LEA R21, R14, R7, 0x18 ;  /* 0x000000070e157211 */ /* 0x001fe400078ec0ff */
[----:B------:R-:W-:-:S03]  /*5040*/  SHF.L.U32 R7, R5, 0x1f, RZ ;  /* 0x0000001f05077819 */ /* 0x000fc600000006ff */
[----:B------:R-:W-:-:S04]  /*5050*/  IMAD R14, R6, 0x8, R21 ;  /* 0x00000008060e7824 */ /* 0x000fc800078e0215 */
[----:B------:R-:W0:Y:S02]  /*5060*/  SYNCS.PHASECHK.TRANS64.TRYWAIT P1, [R14+URZ+0x48], R7 ;  /* 0x000048070e0075a7 */ /* 0x000e24000802017f */
[----:B01----:R-:W-:Y:S05]  /*5070*/  @!P1 BRA `(.L_x_103) ;  /* 0x0000001000249947 */ /* 0x003fea0003800000 */
.L_x_128:
[----:B0-----:R-:W-:Y:S01]  /*5080*/  PRMT R7, R11, 0x9910, RZ ;  /* 0x000099100b077816 */ /* 0x001fe200000000ff */
[----:B------:R0:W-:Y:S03]  /*5090*/  @!P2 SYNCS.ARRIVE.TRANS64 RZ, [R14+URZ], R9 ;  /* 0x000000090effa9a7 */ /* 0x0001e6000800003f */
[----:B------:R-:W-:-:S13]  /*50a0*/  ISETP.NE.AND P1, PT, R7, 0x2, PT ;  /* 0x000000020700780c */ /* 0x000fda0003f25270 */
[----:B0-----:R-:W-:Y:S05]  /*50b0*/  @P1 BRA `(.L_x_104) ;  /* 0x0000000000041947 */ /* 0x001fea0003800000 */
[----:B------:R-:W-:Y:S01]  /*50c0*/  BPT.TRAP 0x1 ;  /* 0x000000040000795c */ /* 0x000fe20000300000 */
.L_x_104:
[----:B------:R-:W-:Y:S05]  /*50d0*/  @P0 BRA `(.L_x_105) ;  /* 0x0000000000040947 */ /* 0x000fea0003800000 */
[----:B------:R-:W-:Y:S01]  /*50e0*/  BPT.TRAP 0x1 ;  /* 0x000000040000795c */ /* 0x000fe20000300000 */
.L_x_105:
[--C-:B------:R-:W-:Y:S01]  /*50f0*/  IMAD R7, R6, 0x4000, R21.reuse ;  /* 0x0000400006077824 */ /* 0x100fe200078e0215 */
[----:B------:R-:W-:Y:S01]  /*5100*/  R2UR UR9, R14 ;  /* 0x000000000e0972ca */ /* 0x000fe200000e0000 */
[----:B------:R-:W-:Y:S01]  /*5110*/  IMAD R21, R6, 0x2000, R21 ;  /* 0x0000200006157824 */ /* 0x000fe200078e0215 */
[----:B------:R-:W-:Y:S01]  /*5120*/  UIADD3 UR4, UP0, UR22, 0xf0, URZ ;  /* 0x000000f016047890 */ /* 0x000fe2000ff1e03f */
[----:B------:R-:W-:Y:S01]  /*5130*/  VIADD R4, R4, 0xffffffff ;  /* 0xffffffff04047836 */ /* 0x000fe20000000000 */
[----:B------:R-:W-:Y:S01]  /*5140*/  R2UR UR5, R7 ;  /* 0x00000000070572ca */ /* 0x000fe200000e0000 */
[----:B------:R-:W-:Y:S01]  /*5150*/  UIADD3 UR24, UP1, UR22, 0x1f0, URZ ;  /* 0x000001f016187890 */ /* 0x000fe2000ff3e03f */
[----:B------:R-:W-:Y:S01]  /*5160*/  R2UR UR8, R21 ;  /* 0x00000000150872ca */ /* 0x000fe200000e0000 */
[----:B------:R-:W-:Y:S01]  /*5170*/  VIADD R6, R6, 0x1 ;  /* 0x0000000106067836 */ /* 0x000fe20000000000 */
[----:B------:R-:W-:Y:S01]  /*5180*/  R2UR UR11, R18 ;  /* 0x00000000120b72ca */ /* 0x000fe200000e0000 */
[----:B------:R-:W-:Y:S01]  /*5190*/  UIADD3.X UR25, URZ, UR23, URZ, UP1, !UPT ;  /* 0x000000173f197290 */ /* 0x000fe20008ffe43f */
[----:B------:R-:W-:Y:S01]  /*51a0*/  R2UR UR10, R20 ;  /* 0x00000000140a72ca */ /* 0x000fe200000e0000 */
[----:B------:R-:W-:Y:S01]  /*51b0*/  UMOV UR6, 0x0 ;  /* 0x0000000000067882 */ /* 0x000fe20000000000 */
[----:B------:R-:W-:Y:S01]  /*51c0*/  R2UR UR12, R8 ;  /* 0x00000000080c72ca */ /* 0x000fe200000e0000 */
[----:B------:R-:W-:Y:S01]  /*51d0*/  UMOV UR7, 0x10000000 ;  /* 0x1000000000077882 */ /* 0x000fe20000000000 */
[----:B------:R-:W-:Y:S01]  /*51e0*/  R2UR UR19, R15 ;  /* 0x000000000f1372ca */ /* 0x000fe200000e0000 */
[----:B------:R-:W-:Y:S01]  /*51f0*/  VIADD R20, R20, 0x20 ;  /* 0x0000002014147836 */ /* 0x000fe20000000000 */
[----:B------:R-:W-:Y:S01]  /*5200*/  ISETP.GT.AND P3, PT, R4, 0x1, PT ;  /* 0x000000010400780c */ /* 0x000fe20003f64270 */
[----:B------:R-:W-:Y:S01]  /*5210*/  UIADD3 UR14, UR5, 0x180, URZ ;  /* 0x00000180050e7890 */ /* 0x000fe2000fffe03f */
[----:B------:R-:W-:Y:S01]  /*5220*/  ISETP.NE.AND P1, PT, R6, 0x9, PT ;  /* 0x000000090600780c */ /* 0x000fe20003f25270 */
[----:B------:R-:W-:-:S02]  /*5230*/  UIADD3.X UR5, URZ, UR23, URZ, UP0, !UPT ;  /* 0x000000173f057290 */ /* 0x000fc400087fe43f */
[----:B------:R-:W-:Y:S01]  /*5240*/  UIADD3 UR15, UR8, 0x24180, URZ ;  /* 0x00024180080f7890 */ /* 0x000fe2000fffe03f */
[----:B------:R-:W-:Y:S02]  /*5250*/  SEL R14, RZ, 0x1, P1 ;  /* 0x00000001ff0e7807 */ /* 0x000fe40000800000 */
[----:B------:R-:W-:Y:S01]  /*5260*/  UMOV UR8, UR14 ;  /* 0x0000000e00087c82 */ /* 0x000fe20008000000 */
[----:B------:R-:W-:Y:S02]  /*5270*/  SEL R6, R6, RZ, P1 ;  /* 0x000000ff06067207 */ /* 0x000fe40000800000 */
[----:B------:R-:W-:Y:S01]  /*5280*/  LOP3.LUT R5, R5, R14, RZ, 0x3c, !PT ;  /* 0x0000000e05057212 */ /* 0x000fe200078e3cff */
[----:B------:R0:W-:Y:S02]  /*5290*/  UTMALDG.3D [UR8], [UR4], desc[UR6] ;  /* 0x00000608040075b4 */ /* 0x0001e40008011000 */
[----:B0-----:R-:W-:Y:S01]  /*52a0*/  UMOV UR8, UR15 ;  /* 0x0000000f00087c82 */ /* 0x001fe20008000000 */
[----:B------:R-:W-:-:S02]  /*52b0*/  UMOV UR11, UR19 ;  /* 0x00000013000b7c82 */ /* 0x000fc40008000000 */
[----:B------:R0:W-:Y:S02]  /*52c0*/  UTMALDG.3D [UR8], [UR24], desc[UR6] ;  /* 0x00000608180075b4 */ /* 0x0001e40008011000 */
[----:B0-----:R-:W-:Y:S05]  /*52d0*/  @P3 BRA `(.L_x_106) ;  /* 0xfffffffc00483947 */ /* 0x001fea000383ffff */
.L_x_102:
[----:B------:R-:W-:Y:S05]  /*52e0*/  BSYNC B1 ;  /* 0x0000000000017941 */ /* 0x000fea0003800000 */
.L_x_101:
[----:B------:R-:W-:Y:S01]  /*52f0*/  LOP3.LUT P3, RZ, R13, 0xff, RZ, 0xc0, !PT ;  /* 0x000000ff0dff7812 */ /* 0x000fe2000786c0ff */
[----:B------:R-:W-:Y:S01]  /*5300*/  IMAD.IADD R12, R3, 0x1, R12 ;  /* 0x00000001030c7824 */ /* 0x000fe200078e020c */
[----:B------:R-:W-:Y:S01]  /*5310*/  IADD3 R16, P4, R16, UR20, RZ ;  /* 0x0000001410107c10 */ /* 0x000fe2000ff9e0ff */
[----:B------:R-:W-:Y:S01]  /*5320*/  ULDC.64 UR4, c[0x0][0x650] ;  /* 0x0001940000047ab9 */ /* 0x000fe20000000a00 */
[----:B------:R-:W-:Y:S01]  /*5330*/  BSSY B1, `(.L_x_107) ;  /* 0x000006a000017945 */ /* 0x000fe20003800000 */
[----:B------:R-:W-:Y:S01]  /*5340*/  IMAD.MOV.U32 R9, RZ, RZ, -0x1 ;  /* 0xffffffffff097424 */ /* 0x000fe200078e00ff */
[----:B------:R-:W-:Y:S01]  /*5350*/  ISETP.GT.U32.AND P1, PT, R12, 0x8, PT ;  /* 0x000000080c00780c */ /* 0x000fe20003f24070 */
[----:B------:R-:W-:Y:S01]  /*5360*/  IMAD.MOV.U32 R8, RZ, RZ, -0x1 ;  /* 0xffffffffff087424 */ /* 0x000fe200078e00ff */
[----:B------:R-:W-:Y:S02]  /*5370*/  IADD3.X R17, R17, UR13, RZ, P4, !PT ;  /* 0x0000000d11117c10 */ /* 0x000fe4000a7fe4ff */
[----:B------:R-:W-:-:S02]  /*5380*/  ISETP.LT.U32.AND P1, PT, R3, 0x9, P1 ;  /* 0x000000090300780c */ /* 0x000fc40000f21070 */
[----:B------:R-:W-:Y:S01]  /*5390*/  PRMT R13, RZ, 0x7610, R13 ;  /* 0x00007610ff0d7816 */ /* 0x000fe2000000000d */
[----:B------:R-:W0:Y:S01]  /*53a0*/  @P3 S2R R5, SR_CgaCtaId ;  /* 0x0000000000053919 */ /* 0x000e220000008800 */
[----:B------:R-:W-:-:S04]  /*53b0*/  @P3 MOV R4, 0x400 ;  /* 0x0000040000043802 */ /* 0x000fc80000000f00 */
[----:B0-----:R-:W-:Y:S01]  /*53c0*/  @P3 LEA R6, R5, R4, 0x18 ;  /* 0x0000000405063211 */ /* 0x001fe200078ec0ff */
[----:B------:R-:W-:-:S03]  /*53d0*/  IMAD.WIDE.U32 R4, R12, 0x38e38e39, RZ ;  /* 0x38e38e390c047825 */ /* 0x000fc600078e00ff */
[----:B------:R0:W-:Y:S01]  /*53e0*/  @P3 SYNCS.ARRIVE.TRANS64.A1T0 RZ, [R6+URZ+0xa8], RZ ;  /* 0x0000a8ff06ff39a7 */ /* 0x0001e2000810003f */
[----:B------:R-:W-:Y:S02]  /*53f0*/  ISETP.GE.U32.AND P3, PT, R3, 0x9, PT ;  /* 0x000000090300780c */ /* 0x000fe40003f66070 */
[----:B------:R-:W-:Y:S02]  /*5400*/  SHF.R.U32.HI R7, RZ, 0x1, R5 ;  /* 0x00000001ff077819 */ /* 0x000fe40000011605 */
[----:B------:R-:W-:Y:S02]  /*5410*/  SEL R5, RZ, 0x1, !P1 ;  /* 0x00000001ff057807 */ /* 0x000fe40004800000 */
[----:B------:R-:W-:Y:S01]  /*5420*/  ISETP.GE.U32.AND P1, PT, R16, UR4, PT ;  /* 0x0000000410007c0c */ /* 0x000fe2000bf26070 */
[----:B------:R-:W-:Y:S01]  /*5430*/  IMAD R12, R7, -0x9, R12 ;  /* 0xfffffff7070c7824 */ /* 0x000fe200078e020c */
[----:B------:R-:W-:Y:S02]  /*5440*/  LOP3.LUT R0, R0, R5, RZ, 0x3c, !PT ;  /* 0x0000000500007212 */ /* 0x000fe400078e3cff */
[----:B------:R-:W-:-:S02]  /*5450*/  ISETP.GE.U32.AND.EX P1, PT, R17, UR5, PT, P1 ;  /* 0x0000000511007c0c */ /* 0x000fc4000bf26110 */
[----:B------:R-:W-:Y:S02]  /*5460*/  PRMT R4, RZ, 0x7610, R4 ;  /* 0x00007610ff047816 */ /* 0x000fe40000000004 */
[----:B------:R-:W-:Y:S01]  /*5470*/  @P3 LOP3.LUT R0, R0, 0x1, R7, 0x78, !PT ;  /* 0x0000000100003812 */ /* 0x000fe200078e7807 */
[----:B------:R-:W-:-:S08]  /*5480*/  IMAD.MOV.U32 R7, RZ, RZ, -0x1 ;  /* 0xffffffffff077424 */ /* 0x000fd000078e00ff */
[----:B0-----:R-:W-:Y:S05]  /*5490*/  @P1 BRA `(.L_x_108) ;  /* 0x00000004004c1947 */ /* 0x001fea0003800000 */
[----:B------:R-:W-:Y:S01]  /*54a0*/  ULDC.64 UR4, c[0x0][0x628] ;  /* 0x00018a0000047ab9 */ /* 0x000fe20000000a00 */
[----:B------:R-:W0:Y:S01]  /*54b0*/  S2R R15, SR_CTAID.X ;  /* 0x00000000000f7919 */ /* 0x000e220000002500 */
[----:B------:R-:W-:Y:S01]  /*54c0*/  ISETP.NE.U32.AND P1, PT, RZ, UR4, PT ;  /* 0x00000004ff007c0c */ /* 0x000fe2000bf25070 */
[----:B------:R-:W-:Y:S01]  /*54d0*/  ULDC UR7, c[0x0][0x630] ;  /* 0x00018c0000077ab9 */ /* 0x000fe20000000800 */
[----:B------:R-:W-:Y:S01]  /*54e0*/  IMAD.MOV.U32 R4, RZ, RZ, R16 ;  /* 0x000000ffff047224 */ /* 0x000fe200078e0010 */
[----:B------:R-:W1:Y:S01]  /*54f0*/  S2R R14, SR_CTAID.Y ;  /* 0x00000000000e7919 */ /* 0x000e620000002600 */
[----:B------:R-:W-:Y:S01]  /*5500*/  ISETP.NE.AND.EX P1, PT, RZ, UR5, PT, P1 ;  /* 0x00000005ff007c0c */ /* 0x000fe2000bf25310 */
[----:B------:R-:W-:-:S12]  /*5510*/  IMAD.MOV.U32 R5, RZ, RZ, R17 ;  /* 0x000000ffff057224 */ /* 0x000fd800078e0011 */
[----:B------:R-:W-:Y:S05]  /*5520*/  @!P1 BRA `(.L_x_109) ;  /* 0x0000000000289947 */ /* 0x000fea0003800000 */
[----:B------:R-:W-:Y:S02]  /*5530*/  ULDC UR6, c[0x0][0x634] ;  /* 0x00018d0000067ab9 */ /* 0x000fe40000000800 */
[----:B------:R-:W-:-:S05]  /*5540*/  IADD3 R9, P1, R16, UR6, RZ ;  /* 0x0000000610097c10 */ /* 0x000fca000ff3e0ff */
[----:B------:R-:W-:-:S04]  /*5550*/  IMAD.X R21, RZ, RZ, R17, P1 ;  /* 0x000000ffff157224 */ /* 0x000fc800008e0611 */
[----:B------:R-:W-:-:S04]  /*5560*/  IMAD.WIDE.U32 R6, R21, UR4, RZ ;  /* 0x0000000415067c25 */ /* 0x000fc8000f8e00ff */
[----:B------:R-:W-:-:S04]  /*5570*/  IMAD.WIDE.U32 R6, P1, R9, UR5, R6 ;  /* 0x0000000509067c25 */ /* 0x000fc8000f820006 */
[----:B------:R-:W-:-:S04]  /*5580*/  IMAD.WIDE.U32 R8, R9, UR4, RZ ;  /* 0x0000000409087c25 */ /* 0x000fc8000f8e00ff */
[----:B------:R-:W-:Y:S01]  /*5590*/  IMAD.X R5, RZ, RZ, RZ, P1 ;  /* 0x000000ffff057224 */ /* 0x000fe200008e06ff */
[----:B------:R-:W-:Y:S01]  /*55a0*/  IADD3 RZ, P1, R9, R6, RZ ;  /* 0x0000000609ff7210 */ /* 0x000fe20007f3e0ff */
[----:B------:R-:W-:-:S04]  /*55b0*/  IMAD.MOV.U32 R4, RZ, RZ, R7 ;  /* 0x000000ffff047224 */ /* 0x000fc800078e0007 */
[----:B------:R-:W-:-:S08]  /*55c0*/  IMAD.WIDE.U32.X R4, R21, UR5, R4, P1 ;  /* 0x0000000515047c25 */ /* 0x000fd000088e0404 */
.L_x_109:
[--C-:B------:R-:W-:Y:S01]  /*55d0*/  SHF.R.U64 R8, R4, UR7, R5.reuse ;  /* 0x0000000704087c19 */ /* 0x100fe20008001205 */
[----:B------:R-:W-:Y:S01]  /*55e0*/  ULDC.64 UR4, c[0x0][0x620] ;  /* 0x0001880000047ab9 */ /* 0x000fe20000000a00 */
[----:B------:R-:W-:Y:S01]  /*55f0*/  SHF.R.U32.HI R4, RZ, UR7, R5 ;  /* 0x00000007ff047c19 */ /* 0x000fe20008011605 */
[----:B------:R-:W2:Y:S01]  /*5600*/  LDC R24, c[0x0][0x144] ;  /* 0x00005100ff187b82 */ /* 0x000ea20000000800 */
[----:B------:R-:W-:Y:S01]  /*5610*/  IADD3 R7, P1, RZ, -R8, RZ ;  /* 0x80000008ff077210 */ /* 0x000fe20007f3e0ff */
[----:B------:R-:W-:Y:S01]  /*5620*/  ULDC.64 UR8, c[0x0][0x640] ;  /* 0x0001900000087ab9 */ /* 0x000fe20000000a00 */
[----:B0-----:R-:W-:Y:S01]  /*5630*/  I2FP.F32.U32 R9, R15 ;  /* 0x0000000f00097245 */ /* 0x001fe20000201000 */
[----:B------:R-:W-:Y:S02]  /*5640*/  ULDC UR6, c[0x0][0x608] ;  /* 0x0001820000067ab9 */ /* 0x000fe40000000800 */
[----:B------:R-:W-:Y:S01]  /*5650*/  IMAD.X R4, RZ, RZ, ~R4, P1 ;  /* 0x000000ffff047224 */ /* 0x000fe200008e0e04 */
[----:B------:R-:W-:Y:S01]  /*5660*/  ISETP.NE.U32.AND P1, PT, RZ, UR8, PT ;  /* 0x00000008ff007c0c */ /* 0x000fe2000bf25070 */
[----:B------:R-:W0:Y:S02]  /*5670*/  LDC R21, c[0x0][0x148] ;  /* 0x00005200ff157b82 */ /* 0x000e240000000800 */
[----:B------:R-:W-:Y:S01]  /*5680*/  IMAD R6, R4, UR4, RZ ;  /* 0x0000000404067c24 */ /* 0x000fe2000f8e02ff */
[----:B------:R-:W-:Y:S01]  /*5690*/  ISETP.NE.AND.EX P1, PT, RZ, UR9, PT, P1 ;  /* 0x00000009ff007c0c */ /* 0x000fe2000bf25310 */
[----:B------:R-:W-:Y:S01]  /*56a0*/  IMAD.WIDE.U32 R4, R7, UR4, R16 ;  /* 0x0000000407047c25 */ /* 0x000fe2000f8e0010 */
[----:B------:R-:W-:-:S03]  /*56b0*/  ULDC UR4, c[0x0][0x150] ;  /* 0x0000540000047ab9 */ /* 0x000fc60000000800 */
[----:B------:R-:W-:Y:S02]  /*56c0*/  IMAD R7, R7, UR5, R6 ;  /* 0x0000000507077c24 */ /* 0x000fe4000f8e0206 */
[----:B------:R-:W-:Y:S01]  /*56d0*/  FMUL R6, R9, UR4 ;  /* 0x0000000409067c20 */ /* 0x000fe20008400000 */
[----:B------:R-:W-:Y:S01]  /*56e0*/  ULDC UR4, c[0x0][0x618] ;  /* 0x0001860000047ab9 */ /* 0x000fe20000000800 */
[----:B------:R-:W-:Y:S01]  /*56f0*/  ULDC UR5, c[0x0][0x154] ;  /* 0x0000550000057ab9 */ /* 0x000fe20000000800 */
[----:B------:R-:W-:-:S03]  /*5700*/  IMAD.IADD R5, R5, 0x1, R7 ;  /* 0x0000000105057824 */ /* 0x000fc600078e0207 */
[----:B------:R-:W3:Y:S02]  /*5710*/  F2I.U32.TRUNC.NTZ R6, R6 ;  /* 0x0000000600067305 */ /* 0x000ee4000020f000 */
[----:B------:R-:W-:Y:S02]  /*5720*/  SHF.R.U64 R9, R4, UR4, R5 ;  /* 0x0000000404097c19 */ /* 0x000fe40008001205 */
[----:B-1----:R-:W-:-:S05]  /*5730*/  I2FP.F32.U32 R4, R14 ;  /* 0x0000000e00047245 */ /* 0x002fca0000201000 */
[----:B------:R-:W-:Y:S01]  /*5740*/  FMUL R22, R4, UR5 ;  /* 0x0000000504167c20 */ /* 0x000fe20008400000 */
[----:B------:R-:W-:Y:S01]  /*5750*/  SHF.R.U32.HI R4, RZ, UR4, R5 ;  /* 0x00000004ff047c19 */ /* 0x000fe20008011605 */
[----:B------:R-:W-:-:S03]  /*5760*/  ULDC UR4, c[0x0][0x658] ;  /* 0x0001960000047ab9 */ /* 0x000fc60000000800 */
[--C-:B------:R-:W-:Y:S01]  /*5770*/  SHF.R.U64 R20, R9, UR6, R4.reuse ;  /* 0x0000000609147c19 */ /* 0x100fe20008001204 */
[----:B------:R-:W1:Y:S01]  /*5780*/  F2I.U32.TRUNC.NTZ R22, R22 ;  /* 0x0000001600167305 */ /* 0x000e62000020f000 */
[----:B------:R-:W-:Y:S01]  /*5790*/  SHF.R.U32.HI R5, RZ, UR6, R4 ;  /* 0x00000006ff057c19 */ /* 0x000fe20008011604 */
[----:B---3--:R-:W-:-:S03]  /*57a0*/  IMAD.MOV R6, RZ, RZ, -R6 ;  /* 0x000000ffff067224 */ /* 0x008fc600078e0a06 */
[----:B------:R-:W-:Y:S01]  /*57b0*/  SHF.R.U64 R18, R20, UR4, R5 ;  /* 0x0000000414127c19 */ /* 0x000fe20008001205 */
[----:B--2---:R-:W-:Y:S01]  /*57c0*/  IMAD R15, R24, R6, R15 ;  /* 0x00000006180f7224 */ /* 0x004fe200078e020f */
[----:B------:R-:W-:-:S03]  /*57d0*/  SHF.R.U32.HI R23, RZ, UR4, R5 ;  /* 0x00000004ff177c19 */ /* 0x000fc60008011605 */
[----:B------:R-:W-:Y:S02]  /*57e0*/  IMAD.MOV.U32 R4, RZ, RZ, R18 ;  /* 0x000000ffff047224 */ /* 0x000fe400078e0012 */
[----:B------:R-:W-:Y:S01]  /*57f0*/  IMAD.MOV.U32 R5, RZ, RZ, R23 ;  /* 0x000000ffff057224 */ /* 0x000fe200078e0017 */
[----:B-1----:R-:W-:Y:S06]  /*5800*/  @!P1 BRA `(.L_x_110) ;  /* 0x0000000000289947 */ /* 0x002fec0003800000 */
[----:B------:R-:W-:Y:S02]  /*5810*/  ULDC UR4, c[0x0][0x64c] ;  /* 0x0001930000047ab9 */ /* 0x000fe40000000800 */
[----:B------:R-:W-:-:S05]  /*5820*/  IADD3 R5, P1, R18, UR4, RZ ;  /* 0x0000000412057c10 */ /* 0x000fca000ff3e0ff */
[----:B------:R-:W-:-:S04]  /*5830*/  IMAD.X R23, RZ, RZ, R23, P1 ;  /* 0x000000ffff177224 */ /* 0x000fc800008e0617 */
[----:B------:R-:W-:-:S04]  /*5840*/  IMAD.WIDE.U32 R6, R23, UR8, RZ ;  /* 0x0000000817067c25 */ /* 0x000fc8000f8e00ff */
[----:B------:R-:W-:-:S04]  /*5850*/  IMAD.WIDE.U32 R6, P1, R5, UR9, R6 ;  /* 0x0000000905067c25 */ /* 0x000fc8000f820006 */
[----:B------:R-:W-:-:S04]  /*5860*/  IMAD.WIDE.U32 R4, R5, UR8, RZ ;  /* 0x0000000805047c25 */ /* 0x000fc8000f8e00ff */
[----:B------:R-:W-:Y:S01]  /*5870*/  IMAD.MOV.U32 R4, RZ, RZ, R7 ;  /* 0x000000ffff047224 */ /* 0x000fe200078e0007 */
[----:B------:R-:W-:Y:S01]  /*5880*/  IADD3 RZ, P3, R5, R6, RZ ;  /* 0x0000000605ff7210 */ /* 0x000fe20007f7e0ff */
[----:B------:R-:W-:-:S04]  /*5890*/  IMAD.X R5, RZ, RZ, RZ, P1 ;  /* 0x000000ffff057224 */ /* 0x000fc800008e06ff */
[----:B------:R-:W-:-:S08]  /*58a0*/  IMAD.WIDE.U32.X R4, R23, UR9, R4, P3 ;  /* 0x0000000917047c25 */ /* 0x000fd000098e0404 */
.L_x_110:
[----:B------:R-:W-:Y:S01]  /*58b0*/  ISETP.NE.AND P1, PT, R2, 0x1, PT ;  /* 0x000000010200780c */ /* 0x000fe20003f25270 */
[----:B------:R-:W-:Y:S01]  /*58c0*/  ULDC UR4, c[0x0][0x648] ;  /* 0x0001920000047ab9 */ /* 0x000fe20000000800 */
[----:B------:R-:W-:Y:S01]  /*58d0*/  LOP3.LUT R20, R20, UR17, RZ, 0xc0, !PT ;  /* 0x0000001114147c12 */ /* 0x000fe2000f8ec0ff */
[----:B------:R-:W-:Y:S01]  /*58e0*/  IMAD.MOV R22, RZ, RZ, -R22 ;  /* 0x000000ffff167224 */ /* 0x000fe200078e0a16 */
[----:B------:R-:W-:Y:S01]  /*58f0*/  SHF.R.U64 R5, R4, UR4, R5 ;  /* 0x0000000404057c19 */ /* 0x000fe20008001205 */
[----:B------:R-:W-:Y:S01]  /*5900*/  ULDC UR4, c[0x0][0x638] ;  /* 0x00018e0000047ab9 */ /* 0x000fe20000000800 */
[----:B------:R-:W-:Y:S01]  /*5910*/  LOP3.LUT R9, R9, UR16, RZ, 0xc0, !PT ;  /* 0x0000001009097c12 */ /* 0x000fe2000f8ec0ff */
[----:B------:R-:W-:Y:S01]  /*5920*/  ULDC UR5, c[0x0][0x610] ;  /* 0x0001840000057ab9 */ /* 0x000fe20000000800 */
[----:B------:R-:W-:Y:S02]  /*5930*/  IMAD.MOV.U32 R4, RZ, RZ, 0x1 ;  /* 0x00000001ff047424 */ /* 0x000fe400078e00ff */
[----:B------:R-:W-:-:S02]  /*5940*/  IMAD.MOV R7, RZ, RZ, -R5 ;  /* 0x000000ffff077224 */ /* 0x000fc400078e0a05 */
[----:B------:R-:W-:Y:S02]  /*5950*/  IMAD R20, R5, UR18, R20 ;  /* 0x0000001205147c24 */ /* 0x000fe4000f8e0214 */
[----:B0-----:R-:W-:Y:S02]  /*5960*/  @P1 IMAD R15, R21, R22, R14 ;  /* 0x00000016150f1224 */ /* 0x001fe400078e020e */
[----:B------:R-:W-:Y:S01]  /*5970*/  IMAD R18, R7, UR4, R18 ;  /* 0x0000000407127c24 */ /* 0x000fe2000f8e0212 */
[----:B------:R-:W-:Y:S01]  /*5980*/  ULDC UR4, c[0x0][0x600] ;  /* 0x0001800000047ab9 */ /* 0x000fe20000000800 */
[----:B------:R-:W-:Y:S02]  /*5990*/  IMAD R15, R20, UR5, R15 ;  /* 0x00000005140f7c24 */ /* 0x000fe4000f8e020f */
[----:B------:R-:W-:-:S05]  /*59a0*/  IMAD R18, R18, UR4, R9 ;  /* 0x0000000412127c24 */ /* 0x000fca000f8e0209 */
[----:B------:R-:W-:Y:S02]  /*59b0*/  SEL R9, R18, R15, !P1 ;  /* 0x0000000f12097207 */ /* 0x000fe40004800000 */
[----:B------:R-:W-:-:S07]  /*59c0*/  SEL R7, R15, R18, !P1 ;  /* 0x000000120f077207 */ /* 0x000fce0004800000 */
.L_x_108:
[----:B------:R-:W-:Y:S05]  /*59d0*/  BSYNC B1 ;  /* 0x0000000000017941 */ /* 0x000fea0003800000 */
.L_x_107:
[----:B------:R-:W-:-:S13]  /*59e0*/  LOP3.LUT P1, RZ, R4, 0xff, RZ, 0xc0, !PT ;  /* 0x000000ff04ff7812 */ /* 0x000fda000782c0ff */
[----:B------:R-:W-:Y:S05]  /*59f0*/  @P1 BRA `(.L_x_111) ;  /* 0xfffffff4004c1947 */ /* 0x000fea000383ffff */
[----:B------:R-:W-:Y:S05]  /*5a00*/  BSYNC B0 ;  /* 0x0000000000007941 */ /* 0x000fea0003800000 */
.L_x_99:
[----:B------:R-:W-:-:S03]  /*5a10*/  UMOV UR4, 0xffffffff ;  /* 0xffffffff00047882 */ /* 0x000fc60000000000 */
[----:B------:R-:W-:Y:S05]  /*5a20*/  BRA.DIV UR4, `(.L_x_112) ;  /* 0x0000000604cc7947 */ /* 0x000fea000b800000 */
[----:B------:R-:W-:-:S13]  /*5a30*/  ELECT P6, URZ, PT ;  /* 0x00000000003f782f */ /* 0x000fda00038c0000 */
.L_x_131:
[----:B------:R-:W-:Y:S04]  /*5a40*/  BSSY B0, `(.L_x_113) ;  /* 0x0000058000007945 */ /* 0x000fe80003800000 */
[----:B------:R-:W-:Y:S05]  /*5a50*/  @!P6 BRA `(.L_x_114) ;  /* 0x000000040058e947 */ /* 0x000fea0003800000 */
[----:B------:R-:W-:-:S04]  /*5a60*/  LOP3.LUT R19, R19, 0x2, RZ, 0xfc, !PT ;  /* 0x0000000213137812 */ /* 0x000fc800078efcff */
[----:B------:R-:W-:-:S13]  /*5a70*/  ISETP.NE.AND P0, PT, R19, 0x3, PT ;  /* 0x000000031300780c */ /* 0x000fda0003f05270 */
[----:B------:R-:W-:Y:S05]  /*5a80*/  @!P0 BRA `(.L_x_115) ;  /* 0x0000000000048947 */ /* 0x000fea0003800000 */
[----:B------:R-:W-:Y:S01]  /*5a90*/  BPT.TRAP 0x1 ;  /* 0x000000040000795c */ /* 0x000fe20000300000 */
.L_x_115:
[----:B------:R-:W0:Y:S01]  /*5aa0*/  S2R R3, SR_CgaCtaId ;  /* 0x0000000000037919 */ /* 0x000e220000008800 */
[----:B------:R-:W-:-:S04]  /*5ab0*/  MOV R2, 0x400 ;  /* 0x0000040000027802 */ /* 0x000fc80000000f00 */
[----:B0-----:R-:W-:Y:S02]  /*5ac0*/  LEA R3, R3, R2, 0x18 ;  /* 0x0000000203037211 */ /* 0x001fe400078ec0ff */
[----:B------:R-:W-:-:S03]  /*5ad0*/  SHF.L.U32 R2, R0, 0x1f, RZ ;  /* 0x0000001f00027819 */ /* 0x000fc600000006ff */
[----:B------:R-:W-:-:S04]  /*5ae0*/  VIADD R3, R3, 0x48 ;  /* 0x0000004803037836 */ /* 0x000fc80000000000 */
[C---:B------:R-:W-:Y:S02]  /*5af0*/  IMAD R7, R12.reuse, 0x8, R3 ;  /* 0x000000080c077824 */ /* 0x040fe400078e0203 */
[----:B------:R-:W-:Y:S02]  /*5b00*/  VIADD R12, R12, 0x1 ;  /* 0x000000010c0c7836 */ /* 0x000fe40000000000 */
[----:B------:R-:W0:Y:S03]  /*5b10*/  SYNCS.PHASECHK.TRANS64.TRYWAIT P0, [R7+URZ], R2 ;  /* 0x00000002070075a7 */ /* 0x000e26000800017f */
[----:B------:R-:W-:-:S04]  /*5b20*/  ISETP.NE.AND P1, PT, R12, 0x9, PT ;  /* 0x000000090c00780c */ /* 0x000fc80003f25270 */
[----:B------:R-:W-:Y:S02]  /*5b30*/  SEL R5, RZ, 0x1, P1 ;  /* 0x00000001ff057807 */ /* 0x000fe40000800000 */
[----:B------:R-:W-:Y:S02]  /*5b40*/  SEL R12, R12, RZ, P1 ;  /* 0x000000ff0c0c7207 */ /* 0x000fe40000800000 */
[----:B------:R-:W-:-:S03]  /*5b50*/  LOP3.LUT R5, R0, R5, RZ, 0x3c, !PT ;  /* 0x0000000500057212 */ /* 0x000fc600078e3cff */
[----:B------:R-:W-:Y:S01]  /*5b60*/  IMAD R9, R12, 0x8, R3 ;  /* 0x000000080c097824 */ /* 0x000fe200078e0203 */
[----:B------:R-:W-:Y:S01]  /*5b70*/  SHF.L.U32 R4, R5, 0x1f, RZ ;  /* 0x0000001f05047819 */ /* 0x000fe200000006ff */
[----:B0-----:R-:W-:Y:S06]  /*5b80*/  @!P0 BRA `(.L_x_116) ;  /* 0x0000000400948947 */ /* 0x001fec0003800000 */
.L_x_132:
[----:B------:R-:W1:Y:S01]  /*5b90*/  SYNCS.PHASECHK.TRANS64.TRYWAIT P0, [R9+URZ], R4 ;  /* 0x00000004090075a7 */ /* 0x000e62000800017f */
[----:B------:R-:W-:-:S05]  /*5ba0*/  VIADD R0, R12, 0x1 ;  /* 0x000000010c007836 */ /* 0x000fca0000000000 */
[----:B------:R-:W-:-:S04]  /*5bb0*/  ISETP.NE.AND P1, PT, R0, 0x9, PT ;  /* 0x000000090000780c */ /* 0x000fc80003f25270 */
[----:B0-----:R-:W-:Y:S02]  /*5bc0*/  SEL R2, RZ, 0x1, P1 ;  /* 0x00000001ff027807 */ /* 0x001fe40000800000 */
[----:B------:R-:W-:Y:S02]  /*5bd0*/  SEL R0, R0, RZ, P1 ;  /* 0x000000ff00007207 */ /* 0x000fe40000800000 */
[----:B------:R-:W-:-:S03]  /*5be0*/  LOP3.LUT R7, R5, R2, RZ, 0x3c, !PT ;  /* 0x0000000205077212 */ /* 0x000fc600078e3cff */
[----:B------:R-:W-:Y:S01]  /*5bf0*/  IMAD R6, R0, 0x8, R3 ;  /* 0x0000000800067824 */ /* 0x000fe200078e0203 */
[----:B------:R-:W-:Y:S01]  /*5c00*/  SHF.L.U32 R5, R7, 0x1f, RZ ;  /* 0x0000001f07057819 */ /* 0x000fe200000006ff */
[----:B-1----:R-:W-:Y:S06]  /*5c10*/  @!P0 BRA `(.L_x_117) ;  /* 0x0000000400848947 */ /* 0x002fec0003800000 */
.L_x_133:
[----:B------:R-:W1:Y:S01]  /*5c20*/  SYNCS.PHASECHK.TRANS64.TRYWAIT P0, [R6+URZ], R5 ;  /* 0x00000005060075a7 */ /* 0x000e62000800017f */
[----:B------:R-:W-:-:S05]  /*5c30*/  VIADD R0, R0, 0x1 ;  /* 0x0000000100007836 */ /* 0x000fca0000000000 */
[----:B------:R-:W-:-:S04]  /*5c40*/  ISETP.NE.AND P1, PT, R0, 0x9, PT ;  /* 0x000000090000780c */ /* 0x000fc80003f25270 */
[----:B------:R-:W-:Y:S02]  /*5c50*/  SEL R2, RZ, 0x1, P1 ;  /* 0x00000001ff027807 */ /* 0x000fe40000800000 */
[----:B------:R-:W-:Y:S02]  /*5c60*/  SEL R0, R0, RZ, P1 ;  /* 0x000000ff00007207 */ /* 0x000fe40000800000 */
[----:B------:R-:W-:-:S03]  /*5c70*/  LOP3.LUT R7, R7, R2, RZ, 0x3c, !PT ;  /* 0x0000000207077212 */ /* 0x000fc600078e3cff */
[----:B0-----:R-:W-:Y:S01]  /*5c80*/  IMAD R9, R0, 0x8, R3 ;  /* 0x0000000800097824 */ /* 0x001fe200078e0203 */
[----:B------:R-:W-:Y:S01]  /*5c90*/  SHF.L.U32 R4, R7, 0x1f, RZ ;  /* 0x0000001f07047819 */ /* 0x000fe200000006ff */
[----:B-1----:R-:W-:Y:S06]  /*5ca0*/  @!P0 BRA `(.L_x_118) ;  /* 0x0000000400748947 */ /* 0x002fec0003800000 */
.L_x_134:
        /* <DEDUP_REMOVED lines=9> */
.L_x_135:
        /* <DEDUP_REMOVED lines=9> */
.L_x_136:
        /* <DEDUP_REMOVED lines=9> */
.L_x_137:
        /* <DEDUP_REMOVED lines=9> */
.L_x_138:
[----:B------:R-:W1:Y:S01]  /*5ef0*/  SYNCS.PHASECHK.TRANS64.TRYWAIT P0, [R9+URZ], R4 ;  /* 0x00000004090075a7 */ /* 0x000e62000800017f */
[----:B------:R-:W-:-:S05]  /*5f00*/  VIADD R0, R0, 0x1 ;  /* 0x0000000100007836 */ /* 0x000fca0000000000 */
[----:B------:R-:W-:-:S04]  /*5f10*/  ISETP.NE.AND P1, PT, R0, 0x9, PT ;  /* 0x000000090000780c */ /* 0x000fc80003f25270 */
[----:B------:R-:W-:Y:S02]  /*5f20*/  SEL R2, RZ, 0x1, P1 ;  /* 0x00000001ff027807 */ /* 0x000fe40000800000 */
[----:B------:R-:W-:Y:S02]  /*5f30*/  SEL R0, R0, RZ, P1 ;  /* 0x000000ff00007207 */ /* 0x000fe40000800000 */
[----:B------:R-:W-:Y:S01]  /*5f40*/  LOP3.LUT R2, R7, R2, RZ, 0x3c, !PT ;  /* 0x0000000207027212 */ /* 0x000fe200078e3cff */
[----:B-1----:R-:W-:Y:S06]  /*5f50*/  @!P0 BRA `(.L_x_123) ;  /* 0x00000004002c8947 */ /* 0x002fec0003800000 */
.L_x_139:
[----:B------:R-:W-:Y:S01]  /*5f60*/  IMAD R3, R0, 0x8, R3 ;  /* 0x0000000800037824 */ /* 0x000fe200078e0203 */
[----:B------:R-:W-:-:S07]  /*5f70*/  SHF.L.U32 R0, R2, 0x1f, RZ ;  /* 0x0000001f02007819 */ /* 0x000fce00000006ff */
.L_x_124:
[----:B--2---:R2:W3:Y:S02]  /*5f80*/  SYNCS.PHASECHK.TRANS64.TRYWAIT P0, [R3+URZ], R0 ;  /* 0x00000000030075a7 */ /* 0x0044e4000800017f */
[----:B---3--:R-:W-:Y:S05]  /*5f90*/  @!P0 NANOSLEEP.SYNCS 0x989680 ;  /* 0x009896800000895d */ /* 0x008fea0003900000 */
[----:B------:R-:W3:Y:S02]  /*5fa0*/  @!P0 SYNCS.PHASECHK.TRANS64 P0, [R3+URZ], R0 ;  /* 0x00000000030085a7 */ /* 0x000ee4000800007f */
[----:B---3--:R-:W-:Y:S05]  /*5fb0*/  @!P0 BRA `(.L_x_124) ;  /* 0xfffffffc00f08947 */ /* 0x008fea000383ffff */
.L_x_114:
[----:B------:R-:W-:Y:S05]  /*5fc0*/  BSYNC B0 ;  /* 0x0000000000007941 */ /* 0x000fea0003800000 */
.L_x_113:
[----:B------:R-:W-:Y:S05]  /*5fd0*/  EXIT ;  /* 0x000000000000794d */ /* 0x000fea0003800000 */
.L_x_18:
[----:B---3--:R3:W4:Y:S02]  /*5fe0*/  SYNCS.PHASECHK.TRANS64.TRYWAIT P1, [R3+URZ], R0 ;  /* 0x00000000030075a7 */ /* 0x008724000802017f */
[----:B----4-:R-:W-:Y:S05]  /*5ff0*/  @!P1 NANOSLEEP.SYNCS 0x989680 ;  /* 0x009896800000995d */ /* 0x010fea0003900000 */
[----:B------:R-:W4:Y:S02]  /*6000*/  @!P1 SYNCS.PHASECHK.TRANS64 P1, [R3+URZ], R0 ;  /* 0x00000000030095a7 */ /* 0x000f24000802007f */
[----:B----4-:R-:W-:Y:S05]  /*6010*/  @!P1 BRA `(.L_x_18) ;  /* 0xfffffffc00f09947 */ /* 0x010fea000383ffff */
[----:B------:R-:W-:Y:S05]  /*6020*/  BRA `(.L_x_17) ;  /* 0xffffffb000ac7947 */ /* 0x000fea000383ffff */
.L_x_23:
[----:B-1----:R-:W-:-:S04]  /*6030*/  IMAD.U32 R4, RZ, RZ, UR8 ;  /* 0x00000008ff047e24 */ /* 0x002fc8000f8e00ff */
[----:B------:R1:W2:Y:S03]  /*6040*/  SYNCS.PHASECHK.TRANS64.TRYWAIT P1, [R4+URZ], R3 ;  /* 0x00000003040075a7 */ /* 0x0002a6000802017f */
[----:B--2---:R-:W-:Y:S05]  /*6050*/  @!P1 NANOSLEEP.SYNCS 0x989680 ;  /* 0x009896800000995d */ /* 0x004fea0003900000 */
[----:B------:R-:W2:Y:S02]  /*6060*/  @!P1 SYNCS.PHASECHK.TRANS64 P1, [R4+URZ], R3 ;  /* 0x00000003040095a7 */ /* 0x000ea4000802007f */
[----:B--2---:R-:W-:Y:S05]  /*6070*/  @!P1 BRA `(.L_x_23) ;  /* 0xfffffffc00ec9947 */ /* 0x004fea000383ffff */
[----:B------:R-:W-:Y:S05]  /*6080*/  BRA `(.L_x_22) ;  /* 0xffffffb4008c7947 */ /* 0x000fea000383ffff */
.L_x_100:
[----:B------:R-:W-:Y:S01]  /*6090*/  BSSY B1, `(.L_x_125) ;  /* 0x0000006000017945 */ /* 0x000fe20003800000 */
[----:B------:R-:W-:-:S07]  /*60a0*/  IMAD.MOV.U32 R15, RZ, RZ, -0x1 ;  /* 0xffffffffff0f7424 */ /* 0x000fce00078e00ff */
[----:B------:R-:W-:Y:S05]  /*60b0*/  WARPSYNC.COLLECTIVE R15, `(.L_x_126) ;  /* 0x000000000f0c7348 */ /* 0x000fea0003c00000 */
[----:B------:R-:W-:Y:S02]  /*60c0*/  ELECT P6, UR62, PT ;  /* 0x00000000003e782f */ /* 0x000fe400038c0000 */
[----:B------:R-:W-:Y:S01]  /*60d0*/  MOV R14, UR62 ;  /* 0x0000003e000e7c02 */ /* 0x000fe20008000f00 */
[----:B------:R-:W-:Y:S10]  /*60e0*/  ENDCOLLECTIVE ;  /* 0x000000000000791b */ /* 0x000ff40003800000 */
.L_x_126:
[----:B------:R-:W-:Y:S05]  /*60f0*/  BSYNC B1 ;  /* 0x0000000000017941 */ /* 0x000fea0003800000 */
.L_x_125:
[----:B------:R-:W-:Y:S05]  /*6100*/  BRA `(.L_x_127) ;  /* 0xffffffec00947947 */ /* 0x000fea000383ffff */
.L_x_103:
[----:B0-----:R0:W1:Y:S02]  /*6110*/  SYNCS.PHASECHK.TRANS64.TRYWAIT P1, [R14+URZ+0x48], R7 ;  /* 0x000048070e0075a7 */ /* 0x001064000802017f */
[----:B-1----:R-:W-:Y:S05]  /*6120*/  @!P1 NANOSLEEP.SYNCS 0x989680 ;  /* 0x009896800000995d */ /* 0x002fea0003900000 */
[----:B------:R-:W1:Y:S02]  /*6130*/  @!P1 SYNCS.PHASECHK.TRANS64 P1, [R14+URZ+0x48], R7 ;  /* 0x000048070e0095a7 */ /* 0x000e64000802007f */
[----:B-1----:R-:W-:Y:S05]  /*6140*/  @!P1 BRA `(.L_x_103) ;  /* 0xfffffffc00f09947 */ /* 0x002fea000383ffff */
[----:B------:R-:W-:Y:S05]  /*6150*/  BRA `(.L_x_128) ;  /* 0xffffffec00c87947 */ /* 0x000fea000383ffff */
.L_x_112:
[----:B------:R-:W-:Y:S01]  /*6160*/  BSSY B0, `(.L_x_129) ;  /* 0x0000006000007945 */ /* 0x000fe20003800000 */
[----:B------:R-:W-:-:S07]  /*6170*/  IMAD.MOV.U32 R15, RZ, RZ, -0x1 ;  /* 0xffffffffff0f7424 */ /* 0x000fce00078e00ff */
[----:B------:R-:W-:Y:S05]  /*6180*/  WARPSYNC.COLLECTIVE R15, `(.L_x_130) ;  /* 0x000000000f0c7348 */ /* 0x000fea0003c00000 */
[----:B------:R-:W-:Y:S02]  /*6190*/  ELECT P6, UR62, PT ;  /* 0x00000000003e782f */ /* 0x000fe400038c0000 */
[----:B------:R-:W-:Y:S01]  /*61a0*/  MOV R14, UR62 ;  /* 0x0000003e000e7c02 */ /* 0x000fe20008000f00 */
[----:B------:R-:W-:Y:S10]  /*61b0*/  ENDCOLLECTIVE ;  /* 0x000000000000791b */ /* 0x000ff40003800000 */
.L_x_130:
[----:B------:R-:W-:Y:S05]  /*61c0*/  BSYNC B0 ;  /* 0x0000000000007941 */ /* 0x000fea0003800000 */
.L_x_129:
[----:B------:R-:W-:Y:S05]  /*61d0*/  BRA `(.L_x_131) ;  /* 0xfffffff800187947 */ /* 0x000fea000383ffff */
.L_x_116:
[----:B0-----:R0:W1:Y:S02]  /*61e0*/  SYNCS.PHASECHK.TRANS64.TRYWAIT P0, [R7+URZ], R2 ;  /* 0x00000002070075a7 */ /* 0x001064000800017f */
[----:B-1----:R-:W-:Y:S05]  /*61f0*/  @!P0 NANOSLEEP.SYNCS 0x989680 ;  /* 0x009896800000895d */ /* 0x002fea0003900000 */
[----:B------:R-:W1:Y:S02]  /*6200*/  @!P0 SYNCS.PHASECHK.TRANS64 P0, [R7+URZ], R2 ;  /* 0x00000002070085a7 */ /* 0x000e64000800007f */
[----:B-1----:R-:W-:Y:S05]  /*6210*/  @!P0 BRA `(.L_x_116) ;  /* 0xfffffffc00f08947 */ /* 0x002fea000383ffff */
[----:B------:R-:W-:Y:S05]  /*6220*/  BRA `(.L_x_132) ;  /* 0xfffffff800587947 */ /* 0x000fea000383ffff */
.L_x_117:
[----:B0-----:R0:W1:Y:S02]  /*6230*/  SYNCS.PHASECHK.TRANS64.TRYWAIT P0, [R9+URZ], R4 ;  /* 0x00000004090075a7 */ /* 0x001064000800017f */
[----:B-1----:R-:W-:Y:S05]  /*6240*/  @!P0 NANOSLEEP.SYNCS 0x989680 ;  /* 0x009896800000895d */ /* 0x002fea0003900000 */
[----:B------:R-:W1:Y:S02]  /*6250*/  @!P0 SYNCS.PHASECHK.TRANS64 P0, [R9+URZ], R4 ;  /* 0x00000004090085a7 */ /* 0x000e64000800007f */
[----:B-1----:R-:W-:Y:S05]  /*6260*/  @!P0 BRA `(.L_x_117) ;  /* 0xfffffffc00f08947 */ /* 0x002fea000383ffff */
[----:B------:R-:W-:Y:S05]  /*6270*/  BRA `(.L_x_133) ;  /* 0xfffffff800687947 */ /* 0x000fea000383ffff */
.L_x_118:
[----:B0-----:R0:W1:Y:S02]  /*6280*/  SYNCS.PHASECHK.TRANS64.TRYWAIT P0, [R6+URZ], R5 ;  /* 0x00000005060075a7 */ /* 0x001064000800017f */
[----:B-1----:R-:W-:Y:S05]  /*6290*/  @!P0 NANOSLEEP.SYNCS 0x989680 ;  /* 0x009896800000895d */ /* 0x002fea0003900000 */
[----:B------:R-:W1:Y:S02]  /*62a0*/  @!P0 SYNCS.PHASECHK.TRANS64 P0, [R6+URZ], R5 ;  /* 0x00000005060085a7 */ /* 0x000e64000800007f */
[----:B-1----:R-:W-:Y:S05]  /*62b0*/  @!P0 BRA `(.L_x_118) ;  /* 0xfffffffc00f08947 */ /* 0x002fea000383ffff */
[----:B------:R-:W-:Y:S05]  /*62c0*/  BRA `(.L_x_134) ;  /* 0xfffffff800787947 */ /* 0x000fea000383ffff */
.L_x_119:
[----:B0-----:R0:W1:Y:S02]  /*62d0*/  SYNCS.PHASECHK.TRANS64.TRYWAIT P0, [R9+URZ], R4 ;  /* 0x00000004090075a7 */ /* 0x001064000800017f */
[----:B-1----:R-:W-:Y:S05]  /*62e0*/  @!P0 NANOSLEEP.SYNCS 0x989680 ;  /* 0x009896800000895d */ /* 0x002fea0003900000 */
[----:B------:R-:W1:Y:S02]  /*62f0*/  @!P0 SYNCS.PHASECHK.TRANS64 P0, [R9+URZ], R4 ;  /* 0x00000004090085a7 */ /* 0x000e64000800007f */
[----:B-1----:R-:W-:Y:S05]  /*6300*/  @!P0 BRA `(.L_x_119) ;  /* 0xfffffffc00f08947 */ /* 0x002fea000383ffff */
[----:B------:R-:W-:Y:S05]  /*6310*/  BRA `(.L_x_135) ;  /* 0xfffffff800887947 */ /* 0x000fea000383ffff */
.L_x_120:
[----:B0-----:R0:W1:Y:S02]  /*6320*/  SYNCS.PHASECHK.TRANS64.TRYWAIT P0, [R6+URZ], R5 ;  /* 0x00000005060075a7 */ /* 0x001064000800017f */
[----:B-1----:R-:W-:Y:S05]  /*6330*/  @!P0 NANOSLEEP.SYNCS 0x989680 ;  /* 0x009896800000895d */ /* 0x002fea0003900000 */
[----:B------:R-:W1:Y:S02]  /*6340*/  @!P0 SYNCS.PHASECHK.TRANS64 P0, [R6+URZ], R5 ;  /* 0x00000005060085a7 */ /* 0x000e64000800007f */
[----:B-1----:R-:W-:Y:S05]  /*6350*/  @!P0 BRA `(.L_x_120) ;  /* 0xfffffffc00f08947 */ /* 0x002fea000383ffff */
[----:B------:R-:W-:Y:S05]  /*6360*/  BRA `(.L_x_136) ;  /* 0xfffffff800987947 */ /* 0x000fea000383ffff */
.L_x_121:
[----:B0-----:R0:W1:Y:S02]  /*6370*/  SYNCS.PHASECHK.TRANS64.TRYWAIT P0, [R9+URZ], R4 ;  /* 0x00000004090075a7 */ /* 0x001064000800017f */
[----:B-1----:R-:W-:Y:S05]  /*6380*/  @!P0 NANOSLEEP.SYNCS 0x989680 ;  /* 0x009896800000895d */ /* 0x002fea0003900000 */
[----:B------:R-:W1:Y:S02]  /*6390*/  @!P0 SYNCS.PHASECHK.TRANS64 P0, [R9+URZ], R4 ;  /* 0x00000004090085a7 */ /* 0x000e64000800007f */
[----:B-1----:R-:W-:Y:S05]  /*63a0*/  @!P0 BRA `(.L_x_121) ;  /* 0xfffffffc00f08947 */ /* 0x002fea000383ffff */
[----:B------:R-:W-:Y:S05]  /*63b0*/  BRA `(.L_x_137) ;  /* 0xfffffff800a87947 */ /* 0x000fea000383ffff */
.L_x_122:
[----:B0-----:R0:W1:Y:S02]  /*63c0*/  SYNCS.PHASECHK.TRANS64.TRYWAIT P0, [R6+URZ], R5 ;  /* 0x00000005060075a7 */ /* 0x001064000800017f */
[----:B-1----:R-:W-:Y:S05]  /*63d0*/  @!P0 NANOSLEEP.SYNCS 0x989680 ;  /* 0x009896800000895d */ /* 0x002fea0003900000 */
[----:B------:R-:W1:Y:S02]  /*63e0*/  @!P0 SYNCS.PHASECHK.TRANS64 P0, [R6+URZ], R5 ;  /* 0x00000005060085a7 */ /* 0x000e64000800007f */
[----:B-1----:R-:W-:Y:S05]  /*63f0*/  @!P0 BRA `(.L_x_122) ;  /* 0xfffffffc00f08947 */ /* 0x002fea000383ffff */
[----:B------:R-:W-:Y:S05]  /*6400*/  BRA `(.L_x_138) ;  /* 0xfffffff800b87947 */ /* 0x000fea000383ffff */
.L_x_123:
[----:B-1----:R1:W2:Y:S02]  /*6410*/  SYNCS.PHASECHK.TRANS64.TRYWAIT P0, [R9+URZ], R4 ;  /* 0x00000004090075a7 */ /* 0x0022a4000800017f */
[----:B--2---:R-:W-:Y:S05]  /*6420*/  @!P0 NANOSLEEP.SYNCS 0x989680 ;  /* 0x009896800000895d */ /* 0x004fea0003900000 */
[----:B------:R-:W2:Y:S02]  /*6430*/  @!P0 SYNCS.PHASECHK.TRANS64 P0, [R9+URZ], R4 ;  /* 0x00000004090085a7 */ /* 0x000ea4000800007f */
[----:B--2---:R-:W-:Y:S05]  /*6440*/  @!P0 BRA `(.L_x_123) ;  /* 0xfffffffc00f08947 */ /* 0x004fea000383ffff */
[----:B------:R-:W-:Y:S05]  /*6450*/  BRA `(.L_x_139) ;  /* 0xfffffff800c07947 */ /* 0x000fea000383ffff */
.L_x_140:
[----:B------:R-:W-:-:S00]  /*6460*/  BRA `(.L_x_140) ;  /* 0xfffffffc00fc7947 */ /* 0x000fc0000383ffff */
[----:B------:R-:W-:-:S00]  /*6470*/  NOP ;  /* 0x0000000000007918 */ /* 0x000fc00000000000 */
        /* <DEDUP_REMOVED lines=8> */
.L_x_141:


//--------------------- .nv.global.init           --------------------------
	.section	.nv.global.init,"aw",@progbits
.nv.global.init:
	.type		$str$22,@object
	.size		$str$22,($str$23 - $str$22)
$str$22:
        /*0000*/ 	.byte	0x6b, 0x5f, 0x74, 0x69, 0x6c, 0x65, 0x5f, 0x63, 0x6f, 0x75, 0x6e, 0x74, 0x20, 0x3e, 0x3d, 0x20
        /*0010*/ 	.byte	0x31, 0x00
	.type		$str$23,@object
	.size		$str$23,(__unnamed_1 - $str$23)
$str$23:
        /*0012*/ 	.byte	0x2f, 0x74, 0x6d, 0x70, 0x2f, 0x63, 0x75, 0x74, 0x6c, 0x61, 0x73, 0x73, 0x5f, 0x73, 0x77, 0x65
        /*0022*/ 	.byte	0x65, 0x70, 0x5f, 0x73, 0x72, 0x63, 0x2f, 0x69, 0x6e, 0x63, 0x6c, 0x75, 0x64, 0x65, 0x2f, 0x63
        /*0032*/ 	.byte	0x75, 0x74, 0x6c, 0x61, 0x73, 0x73, 0x2f, 0x67, 0x65, 0x6d, 0x6d, 0x2f, 0x63, 0x6f, 0x6c, 0x6c
        /*0042*/ 	.byte	0x65, 0x63, 0x74, 0x69, 0x76, 0x65, 0x2f, 0x73, 0x6d, 0x39, 0x30, 0x5f, 0x6d, 0x6d, 0x61, 0x5f
        /*0052*/ 	.byte	0x74, 0x6d, 0x61, 0x5f, 0x67, 0x6d, 0x6d, 0x61, 0x5f, 0x73, 0x73, 0x5f, 0x77, 0x61, 0x72, 0x70
        /*0062*/ 	.byte	0x73, 0x70, 0x65, 0x63, 0x69, 0x61, 0x6c, 0x69, 0x7a, 0x65, 0x64, 0x2e, 0x68, 0x70, 0x70, 0x00
	.type		__unnamed_1,@object
	.size		__unnamed_1,(.L_0 - __unnamed_1)
__unnamed_1:
        /*0072*/ 	.byte	0x76, 0x6f, 0x69, 0x64, 0x20, 0x63, 0x75, 0x74, 0x6c, 0x61, 0x73, 0x73, 0x3a, 0x3a, 0x67, 0x65
        /* <DEDUP_REMOVED lines=176> */
        /*0b82*/ 	.byte	0x3a, 0x3a, 0x69, 0x64, 0x65, 0x6e, 0x74, 0x69, 0x74, 0x79, 0x5d, 0x00
.L_0:


//--------------------- .nv.shared._ZN7cutlass13device_kernelINS_4gemm6kernel13GemmUniversalIN4cute5tupleIJiiiiEEENS1_10collective13CollectiveMmaINS1_34MainloopSm90TmaGmmaWarpSpecializedILi9ENS5_IJNS4_1CILi1EEESB_SB_EEENS1_35KernelTmaWarpSpecializedCooperativeEEENS5_IJNSA_ILi128EEENSA_ILi64EEENSA_ILi32EEEEEENS_10tfloat32_tENS5_IJlSB_lEEESJ_SK_NS4_8TiledMMAINS4_8MMA_AtomIJNS4_4SM904GMMA29MMA_64x64x8_F32TF32TF32_SS_TNILNSO_7ScaleInE1ELSQ_1EEEEEENS4_6LayoutINS5_IJNSA_ILi2EEESB_SB_EEENS5_IJSB_NSA_ILi0EEESW_EEEEENS5_IJNS4_10UnderscoreESZ_SZ_EEEEENS4_13SM90_TMA_LOADENS4_14ComposedLayoutINS4_7SwizzleILi3ELi4ELi3EEENS4_18smem_ptr_flag_bitsILi32EEENST_INS5_IJNSA_ILi8EEESH_EEENS5_IJSH_SB_EEEEEEEvNS4_8identityES12_S1C_vS1D_EENS_8epilogue10collective6detail29Sm90TmaWarpSpecializedAdapterINS1G_15DefaultEpilogueISJ_SK_SK_NS1F_6thread17LinearCombinationISJ_Li1EffLNS1K_9ScaleType4KindE0ELNS_15FloatRoundStyleE2ESJ_EENS1_15EpilogueDefaultEEEEEvvEEEEvNT_6ParamsE --------------------------
	.section	.nv.shared._ZN7cutlass13device_kernelINS_4gemm6kernel13GemmUniversalIN4cute5tupleIJiiiiEEENS1_10collective13CollectiveMmaINS1_34MainloopSm90TmaGmmaWarpSpecializedILi9ENS5_IJNS4_1CILi1EEESB_SB_EEENS1_35KernelTmaWarpSpecializedCooperativeEEENS5_IJNSA_ILi128EEENSA_ILi64EEENSA_ILi32EEEEEENS_10tfloat32_tENS5_IJlSB_lEEESJ_SK_NS4_8TiledMMAINS4_8MMA_AtomIJNS4_4SM904GMMA29MMA_64x64x8_F32TF32TF32_SS_TNILNSO_7ScaleInE1ELSQ_1EEEEEENS4_6LayoutINS5_IJNSA_ILi2EEESB_SB_EEENS5_IJSB_NSA_ILi0EEESW_EEEEENS5_IJNS4_10UnderscoreESZ_SZ_EEEEENS4_13SM90_TMA_LOADENS4_14ComposedLayoutINS4_7SwizzleILi3ELi4ELi3EEENS4_18smem_ptr_flag_bitsILi32EEENST_INS5_IJNSA_ILi8EEESH_EEENS5_IJSH_SB_EEEEEEEvNS4_8identityES12_S1C_vS1D_EENS_8epilogue10collective6detail29Sm90TmaWarpSpecializedAdapterINS1G_15DefaultEpilogueISJ_SK_SK_NS1F_6thread17LinearCombinationISJ_Li1EffLNS1K_9ScaleType4KindE0ELNS_15FloatRoundStyleE2ESJ_EENS1_15EpilogueDefaultEEEEEvvEEEEvNT_6ParamsE,"aw",@nobits
	.sectionflags	@""
	.align	16
	.zero		1024


//--------------------- .nv.shared.reserved.0     --------------------------
	.section	.nv.shared.reserved.0,"aw",@nobits
	.weak		__nv_reservedSMEM_offset_0_alias
	.size		__nv_reservedSMEM_offset_0_alias, 0, 0
	.other		__nv_reservedSMEM_offset_0_alias,@"STO_CUDA_RESERVED_SHARED STV_DEFAULT"
__nv_reservedSMEM_offset_0_alias:
	.zero		0


//--------------------- .nv.global                --------------------------
	.section	.nv.global,"aw",@nobits
.nv.global:
	.type		_ZN40_INTERNAL_91d5efe3_4_k_cu_6a3647e4_262864cute1_E,@object
	.size		_ZN40_INTERNAL_91d5efe3_4_k_cu_6a3647e4_262864cute1_E,(_ZN40_INTERNAL_91d5efe3_4_k_cu_6a3647e4_262864cuda3std3__45__cpo6cbeginE - _ZN40_INTERNAL_91d5efe3_4_k_cu_6a3647e4_262864cute1_E)
_ZN40_INTERNAL_91d5efe3_4_k_cu_6a3647e4_262864cute1_E:
	.zero		1
	.type		_ZN40_INTERNAL_91d5efe3_4_k_cu_6a3647e4_262864cuda3std3__45__cpo6cbeginE,@object
	.size		_ZN40_INTERNAL_91d5efe3_4_k_cu_6a3647e4_262864cuda3std3__45__cpo6cbeginE,(_ZN40_INTERNAL_91d5efe3_4_k_cu_6a3647e4_262864cuda3std3__48in_placeE - _ZN40_INTERNAL_91d5efe3_4_k_cu_6a3647e4_262864cuda3std3__45__cpo6cbeginE)
_ZN40_INTERNAL_91d5efe3_4_k_cu_6a3647e4_262864cuda3std3__45__cpo6cbeginE:
	.zero		1
	.type		_ZN40_INTERNAL_91d5efe3_4_k_cu_6a3647e4_262864cuda3std3__48in_placeE,@object
	.size		_ZN40_INTERNAL_91d5efe3_4_k_cu_6a3647e4_262864cuda3std3__48in_placeE,(_ZN40_INTERNAL_91d5efe3_4_k_cu_6a3647e4_262864cuda3std6ranges3__45__cpo9iter_moveE - _ZN40_INTERNAL_91d5efe3_4_k_cu_6a3647e4_262864cuda3std3__48in_placeE)
_ZN40_INTERNAL_91d5efe3_4_k_cu_6a3647e4_262864cuda3std3__48in_placeE:
	.zero		1
	.type		_ZN40_INTERNAL_91d5efe3_4_k_cu_6a3647e4_262864cuda3std6ranges3__45__cpo9iter_moveE,@object
	.size		_ZN40_INTERNAL_91d5efe3_4_k_cu_6a3647e4_262864cuda3std6ranges3__45__cpo9iter_moveE,(_ZN40_INTERNAL_91d5efe3_4_k_cu_6a3647e4_262864cuda3std3__45__cpo5beginE - _ZN40_INTERNAL_91d5efe3_4_k_cu_6a3647e4_262864cuda3std6ranges3__45__cpo9iter_moveE)
_ZN40_INTERNAL_91d5efe3_4_k_cu_6a3647e4_262864cuda3std6ranges3__45__cpo9iter_moveE:
	.zero		1
	.type		_ZN40_INTERNAL_91d5efe3_4_k_cu_6a3647e4_262864cuda3std3__45__cpo5beginE,@object
	.size		_ZN40_INTERNAL_91d5efe3_4_k_cu_6a3647e4_262864cuda3std3__45__cpo5beginE,(_ZN40_INTERNAL_91d5efe3_4_k_cu_6a3647e4_262864cuda3std3__442_GLOBAL__N__91d5efe3_4_k_cu_6a3647e4_262866ignoreE - _ZN40_INTERNAL_91d5efe3_4_k_cu_6a3647e4_262864cuda3std3__45__cpo5beginE)
_ZN40_INTERNAL_91d5efe3_4_k_cu_6a3647e4_262864cuda3std3__45__cpo5beginE:
	.zero		1
	.type		_ZN40_INTERNAL_91d5efe3_4_k_cu_6a3647e4_262864cuda3std3__442_GLOBAL__N__91d5efe3_4_k_cu_6a3647e4_262866ignoreE,@object
	.size		_ZN40_INTERNAL_91d5efe3_4_k_cu_6a3647e4_262864cuda3std3__442_GLOBAL__N__91d5efe3_4_k_cu_6a3647e4_262866ignoreE,(_ZN40_INTERNAL_91d5efe3_4_k_cu_6a3647e4_262864cute7productE - _ZN40_INTERNAL_91d5efe3_4_k_cu_6a3647e4_262864cuda3std3__442_GLOBAL__N__91d5efe3_4_k_cu_6a3647e4_262866ignoreE)
_ZN40_INTERNAL_91d5efe3_4_k_cu_6a3647e4_262864cuda3std3__442_GLOBAL__N__91d5efe3_4_k_cu_6a3647e4_262866ignoreE:
	.zero		1
	.type		_ZN40_INTERNAL_91d5efe3_4_k_cu_6a3647e4_262864cute7productE,@object
	.size		_ZN40_INTERNAL_91d5efe3_4_k_cu_6a3647e4_262864cute7productE,(_ZN40_INTERNAL_91d5efe3_4_k_cu_6a3647e4_262864cuda3std3__45__cpo3endE - _ZN40_INTERNAL_91d5efe3_4_k_cu_6a3647e4_262864cute7productE)
_ZN40_INTERNAL_91d5efe3_4_k_cu_6a3647e4_262864cute7productE:
	.zero		1
	.type		_ZN40_INTERNAL_91d5efe3_4_k_cu_6a3647e4_262864cuda3std3__45__cpo3endE,@object
	.size		_ZN40_INTERNAL_91d5efe3_4_k_cu_6a3647e4_262864cuda3std3__45__cpo3endE,(_ZN40_INTERNAL_91d5efe3_4_k_cu_6a3647e4_262864cuda3std3__419piecewise_constructE - _ZN40_INTERNAL_91d5efe3_4_k_cu_6a3647e4_262864cuda3std3__45__cpo3endE)
_ZN40_INTERNAL_91d5efe3_4_k_cu_6a3647e4_262864cuda3std3__45__cpo3endE:
	.zero		1
	.type		_ZN40_INTERNAL_91d5efe3_4_k_cu_6a3647e4_262864cuda3std3__419piecewise_constructE,@object
	.size		_ZN40_INTERNAL_91d5efe3_4_k_cu_6a3647e4_262864cuda3std3__419piecewise_constructE,(_ZN40_INTERNAL_91d5efe3_4_k_cu_6a3647e4_262864cuda3std3__45__cpo4cendE - _ZN40_INTERNAL_91d5efe3_4_k_cu_6a3647e4_262864cuda3std3__419piecewise_constructE)
_ZN40_INTERNAL_91d5efe3_4_k_cu_6a3647e4_262864cuda3std3__419piecewise_constructE:
	.zero		1
	.type		_ZN40_INTERNAL_91d5efe3_4_k_cu_6a3647e4_262864cuda3std3__45__cpo4cendE,@object
	.size		_ZN40_INTERNAL_91d5efe3_4_k_cu_6a3647e4_262864cuda3std3__45__cpo4cendE,(_ZN40_INTERNAL_91d5efe3_4_k_cu_6a3647e4_262864cuda3std6ranges3__45__cpo4swapE - _ZN40_INTERNAL_91d5efe3_4_k_cu_6a3647e4_262864cuda3std3__45__cpo4cendE)
_ZN40_INTERNAL_91d5efe3_4_k_cu_6a3647e4_262864cuda3std3__45__cpo4cendE:
	.zero		1
	.type		_ZN40_INTERNAL_91d5efe3_4_k_cu_6a3647e4_262864cuda3std6ranges3__45__cpo4swapE,@object
	.size		_ZN40_INTERNAL_91d5efe3_4_k_cu_6a3647e4_262864cuda3std6ranges3__45__cpo4swapE,(.L_8 - _ZN40_INTERNAL_91d5efe3_4_k_cu_6a3647e4_262864cuda3std6ranges3__45__cpo4swapE)
_ZN40_INTERNAL_91d5efe3_4_k_cu_6a3647e4_262864cuda3std6ranges3__45__cpo4swapE:
	.zero		1
.L_8:


//--------------------- .nv.constant0._ZN7cutlass13device_kernelINS_4gemm6kernel13GemmUniversalIN4cute5tupleIJiiiiEEENS1_10collective13CollectiveMmaINS1_34MainloopSm90TmaGmmaWarpSpecializedILi9ENS5_IJNS4_1CILi1EEESB_SB_EEENS1_35KernelTmaWarpSpecializedCooperativeEEENS5_IJNSA_ILi128EEENSA_ILi64EEENSA_ILi32EEEEEENS_10tfloat32_tENS5_IJlSB_lEEESJ_SK_NS4_8TiledMMAINS4_8MMA_AtomIJNS4_4SM904GMMA29MMA_64x64x8_F32TF32TF32_SS_TNILNSO_7ScaleInE1ELSQ_1EEEEEENS4_6LayoutINS5_IJNSA_ILi2EEESB_SB_EEENS5_IJSB_NSA_ILi0EEESW_EEEEENS5_IJNS4_10UnderscoreESZ_SZ_EEEEENS4_13SM90_TMA_LOADENS4_14ComposedLayoutINS4_7SwizzleILi3ELi4ELi3EEENS4_18smem_ptr_flag_bitsILi32EEENST_INS5_IJNSA_ILi8EEESH_EEENS5_IJSH_SB_EEEEEEEvNS4_8identityES12_S1C_vS1D_EENS_8epilogue10collective6detail29Sm90TmaWarpSpecializedAdapterINS1G_15DefaultEpilogueISJ_SK_SK_NS1F_6thread17LinearCombinationISJ_Li1EffLNS1K_9ScaleType4KindE0ELNS_15FloatRoundStyleE2ESJ_EENS1_15EpilogueDefaultEEEEEvvEEEEvNT_6ParamsE --------------------------
	.section	.nv.constant0._ZN7cutlass13device_kernelINS_4gemm6kernel13GemmUniversalIN4cute5tupleIJiiiiEEENS1_10collective13CollectiveMmaINS1_34MainloopSm90TmaGmmaWarpSpecializedILi9ENS5_IJNS4_1CILi1EEESB_SB_EEENS1_35KernelTmaWarpSpecializedCooperativeEEENS5_IJNSA_ILi128EEENSA_ILi64EEENSA_ILi32EEEEEENS_10tfloat32_tENS5_IJlSB_lEEESJ_SK_NS4_8TiledMMAINS4_8MMA_AtomIJNS4_4SM904GMMA29MMA_64x64x8_F32TF32TF32_SS_TNILNSO_7ScaleInE1ELSQ_1EEEEEENS4_6LayoutINS5_IJNSA_ILi2EEESB_SB_EEENS5_IJSB_NSA_ILi0EEESW_EEEEENS5_IJNS4_10UnderscoreESZ_SZ_EEEEENS4_13SM90_TMA_LOADENS4_14ComposedLayoutINS4_7SwizzleILi3ELi4ELi3EEENS4_18smem_ptr_flag_bitsILi32EEENST_INS5_IJNSA_ILi8EEESH_EEENS5_IJSH_SB_EEEEEEEvNS4_8identityES12_S1C_vS1D_EENS_8epilogue10collective6detail29Sm90TmaWarpSpecializedAdapterINS1G_15DefaultEpilogueISJ_SK_SK_NS1F_6thread17LinearCombinationISJ_Li1EffLNS1K_9ScaleType4KindE0ELNS_15FloatRoundStyleE2ESJ_EENS1_15EpilogueDefaultEEEEEvvEEEEvNT_6ParamsE,"a",@progbits
	.sectionflags	@""
	.align	4
.nv.constant0._ZN7cutlass13device_kernelINS_4gemm6kernel13GemmUniversalIN4cute5tupleIJiiiiEEENS1_10collective13CollectiveMmaINS1_34MainloopSm90TmaGmmaWarpSpecializedILi9ENS5_IJNS4_1CILi1EEESB_SB_EEENS1_35KernelTmaWarpSpecializedCooperativeEEENS5_IJNSA_ILi128EEENSA_ILi64EEENSA_ILi32EEEEEENS_10tfloat32_tENS5_IJlSB_lEEESJ_SK_NS4_8TiledMMAINS4_8MMA_AtomIJNS4_4SM904GMMA29MMA_64x64x8_F32TF32TF32_SS_TNILNSO_7ScaleInE1ELSQ_1EEEEEENS4_6LayoutINS5_IJNSA_ILi2EEESB_SB_EEENS5_IJSB_NSA_ILi0EEESW_EEEEENS5_IJNS4_10UnderscoreESZ_SZ_EEEEENS4_13SM90_TMA_LOADENS4_14ComposedLayoutINS4_7SwizzleILi3ELi4ELi3EEENS4_18smem_ptr_flag_bitsILi32EEENST_INS5_IJNSA_ILi8EEESH_EEENS5_IJSH_SB_EEEEEEEvNS4_8identityES12_S1C_vS1D_EENS_8epilogue10collective6detail29Sm90TmaWarpSpecializedAdapterINS1G_15DefaultEpilogueISJ_SK_SK_NS1F_6thread17LinearCombinationISJ_Li1EffLNS1K_9ScaleType4KindE0ELNS_15FloatRoundStyleE2ESJ_EENS1_15EpilogueDefaultEEEEEvvEEEEvNT_6ParamsE:
	.zero		1664


//--------------------- SYMBOLS --------------------------

	.type		.nv.reservedSmem.offset0,@object
	.size		.nv.reservedSmem.offset0,0x4
	.type		__assertfail,@function
